	.headerflags	@"EF_CUDA_TEXMODE_UNIFIED EF_CUDA_64BIT_ADDRESS EF_CUDA_ACCELERATORS EF_CUDA_SM90 EF_CUDA_VIRTUAL_SM(EF_CUDA_SM90)"
	.elftype	@"ET_EXEC"


//--------------------- .nv.info                  --------------------------
	.section	.nv.info,"",@"SHT_CUDA_INFO"
	.align	4


	//----- nvinfo : EIATTR_REGCOUNT
	.align		4
        /*0000*/ 	.byte	0x04, 0x2f
        /*0002*/ 	.short	(.L_3 - .L_2)
	.align		4
.L_2:
        /*0004*/ 	.word	index@(triton_poi_fused_cat_15)
        /*0008*/ 	.word	0x00000038


	//----- nvinfo : EIATTR_MIN_STACK_SIZE
	.align		4
.L_3:
        /*000c*/ 	.byte	0x04, 0x12
        /*000e*/ 	.short	(.L_5 - .L_4)
	.align		4
.L_4:
        /*0010*/ 	.word	index@(triton_poi_fused_cat_15)
        /*0014*/ 	.word	0x00000000


	//----- nvinfo : EIATTR_FRAME_SIZE
	.align		4
.L_5:
        /*0018*/ 	.byte	0x04, 0x11
        /*001a*/ 	.short	(.L_7 - .L_6)
	.align		4
.L_6:
        /*001c*/ 	.word	index@(triton_poi_fused_cat_15)
        /*0020*/ 	.word	0x00000000


	//----- nvinfo : EIATTR_MIN_STACK_SIZE
	.align		4
.L_7:
        /*0024*/ 	.byte	0x04, 0x12
        /*0026*/ 	.short	(.L_9 - .L_8)
	.align		4
.L_8:
        /*0028*/ 	.word	index@(triton_poi_fused_cat_15)
        /*002c*/ 	.word	0x00000000
.L_9:


//--------------------- .nv.info.triton_poi_fused_cat_15 --------------------------
	.section	.nv.info.triton_poi_fused_cat_15,"",@"SHT_CUDA_INFO"
	.sectionflags	@""
	.align	4


	//----- nvinfo : EIATTR_CUDA_API_VERSION
	.align		4
        /*0000*/ 	.byte	0x04, 0x37
        /*0002*/ 	.short	(.L_11 - .L_10)
.L_10:
        /*0004*/ 	.word	0x0000007c


	//----- nvinfo : EIATTR_KPARAM_INFO
	.align		4
.L_11:
        /*0008*/ 	.byte	0x04, 0x17
        /*000a*/ 	.short	(.L_13 - .L_12)
.L_12:
        /*000c*/ 	.word	0x00000000
        /*0010*/ 	.short	0x0009
        /*0012*/ 	.short	0x0048
        /*0014*/ 	.byte	0x00, 0xf0, 0x11, 0x00


	//----- nvinfo : EIATTR_KPARAM_INFO
	.align		4
.L_13:
        /*0018*/ 	.byte	0x04, 0x17
        /*001a*/ 	.short	(.L_15 - .L_14)
.L_14:
        /*001c*/ 	.word	0x00000000
        /*0020*/ 	.short	0x0008
        /*0022*/ 	.short	0x0040
        /*0024*/ 	.byte	0x00, 0xf4, 0x21, 0x00


	//----- nvinfo : EIATTR_KPARAM_INFO
	.align		4
.L_15:
        /*0028*/ 	.byte	0x04, 0x17
        /*002a*/ 	.short	(.L_17 - .L_16)
.L_16:
        /*002c*/ 	.word	0x00000000
        /*0030*/ 	.short	0x0007
        /*0032*/ 	.short	0x0038
        /*0034*/ 	.byte	0x00, 0xf4, 0x21, 0x00


	//----- nvinfo : EIATTR_KPARAM_INFO
	.align		4
.L_17:
        /*0038*/ 	.byte	0x04, 0x17
        /*003a*/ 	.short	(.L_19 - .L_18)
.L_18:
        /*003c*/ 	.word	0x00000000
        /*0040*/ 	.short	0x0006
        /*0042*/ 	.short	0x0030
        /*0044*/ 	.byte	0x00, 0xf4, 0x21, 0x00


	//----- nvinfo : EIATTR_KPARAM_INFO
	.align		4
.L_19:
        /*0048*/ 	.byte	0x04, 0x17
        /*004a*/ 	.short	(.L_21 - .L_20)
.L_20:
        /*004c*/ 	.word	0x00000000
        /*0050*/ 	.short	0x0005
        /*0052*/ 	.short	0x0028
        /*0054*/ 	.byte	0x00, 0xf4, 0x21, 0x00


	//----- nvinfo : EIATTR_KPARAM_INFO
	.align		4
.L_21:
        /*0058*/ 	.byte	0x04, 0x17
        /*005a*/ 	.short	(.L_23 - .L_22)
.L_22:
        /*005c*/ 	.word	0x00000000
        /*0060*/ 	.short	0x0004
        /*0062*/ 	.short	0x0020
        /*0064*/ 	.byte	0x00, 0xf4, 0x21, 0x00


	//----- nvinfo : EIATTR_KPARAM_INFO
	.align		4
.L_23:
        /*0068*/ 	.byte	0x04, 0x17
        /*006a*/ 	.short	(.L_25 - .L_24)
.L_24:
        /*006c*/ 	.word	0x00000000
        /*0070*/ 	.short	0x0003
        /*0072*/ 	.short	0x0018
        /*0074*/ 	.byte	0x00, 0xf4, 0x21, 0x00


	//----- nvinfo : EIATTR_KPARAM_INFO
	.align		4
.L_25:
        /*0078*/ 	.byte	0x04, 0x17
        /*007a*/ 	.short	(.L_27 - .L_26)
.L_26:
        /*007c*/ 	.word	0x00000000
        /*0080*/ 	.short	0x0002
        /*0082*/ 	.short	0x0010
        /*0084*/ 	.byte	0x00, 0xf4, 0x21, 0x00


	//----- nvinfo : EIATTR_KPARAM_INFO
	.align		4
.L_27:
        /*0088*/ 	.byte	0x04, 0x17
        /*008a*/ 	.short	(.L_29 - .L_28)
.L_28:
        /*008c*/ 	.word	0x00000000
        /*0090*/ 	.short	0x0001
        /*0092*/ 	.short	0x0008
        /*0094*/ 	.byte	0x00, 0xf4, 0x21, 0x00


	//----- nvinfo : EIATTR_KPARAM_INFO
	.align		4
.L_29:
        /*0098*/ 	.byte	0x04, 0x17
        /*009a*/ 	.short	(.L_31 - .L_30)
.L_30:
        /*009c*/ 	.word	0x00000000
        /*00a0*/ 	.short	0x0000
        /*00a2*/ 	.short	0x0000
        /*00a4*/ 	.byte	0x00, 0xf4, 0x21, 0x00


	//----- nvinfo : EIATTR_SPARSE_MMA_MASK
	.align		4
.L_31:
        /*00a8*/ 	.byte	0x03, 0x50
        /*00aa*/ 	.short	0x0000


	//----- nvinfo : EIATTR_MAXREG_COUNT
	.align		4
        /*00ac*/ 	.byte	0x03, 0x1b
        /*00ae*/ 	.short	0x00ff


	//----- nvinfo : EIATTR_EXIT_INSTR_OFFSETS
	.align		4
        /*00b0*/ 	.byte	0x04, 0x1c
        /*00b2*/ 	.short	(.L_33 - .L_32)


	//   ....[0]....
.L_32:
        /*00b4*/ 	.word	0x00001f20


	//----- nvinfo : EIATTR_REQNTID
	.align		4
.L_33:
        /*00b8*/ 	.byte	0x04, 0x10
        /*00ba*/ 	.short	(.L_35 - .L_34)
.L_34:
        /*00bc*/ 	.word	0x00000080
        /*00c0*/ 	.word	0x00000001
        /*00c4*/ 	.word	0x00000001


	//----- nvinfo : EIATTR_CBANK_PARAM_SIZE
	.align		4
.L_35:
        /*00c8*/ 	.byte	0x03, 0x19
        /*00ca*/ 	.short	0x004c


	//----- nvinfo : EIATTR_PARAM_CBANK
	.align		4
        /*00cc*/ 	.byte	0x04, 0x0a
        /*00ce*/ 	.short	(.L_37 - .L_36)
	.align		4
.L_36:
        /*00d0*/ 	.word	index@(.nv.constant0.triton_poi_fused_cat_15)
        /*00d4*/ 	.short	0x0210
        /*00d6*/ 	.short	0x004c


	//----- nvinfo : EIATTR_SW_WAR
	.align		4
.L_37:
        /*00d8*/ 	.byte	0x04, 0x36
        /*00da*/ 	.short	(.L_39 - .L_38)
.L_38:
        /*00dc*/ 	.word	0x00000008
.L_39:


//--------------------- .nv.callgraph             --------------------------
	.section	.nv.callgraph,"",@"SHT_CUDA_CALLGRAPH"
	.align	4
	.sectionentsize	8
	.align		4
        /*0000*/ 	.word	0x00000000
	.align		4
        /*0004*/ 	.word	0xffffffff
	.align		4
        /*0008*/ 	.word	0x00000000
	.align		4
        /*000c*/ 	.word	0xfffffffe
	.align		4
        /*0010*/ 	.word	0x00000000
	.align		4
        /*0014*/ 	.word	0xfffffffd
	.align		4
        /*0018*/ 	.word	0x00000000
	.align		4
        /*001c*/ 	.word	0xfffffffc


//--------------------- .nv.constant4             --------------------------
	.section	.nv.constant4,"a",@progbits
	.align	8
	.align		8
.nv.constant4:
        /*0000*/ 	.dword	_$_str
	.align		8
        /*0008*/ 	.dword	_$_str_$_2


//--------------------- .text.triton_poi_fused_cat_15 --------------------------
	.section	.text.triton_poi_fused_cat_15,"ax",@progbits
	.align	128
        .global         triton_poi_fused_cat_15
        .type           triton_poi_fused_cat_15,@function
        .size           triton_poi_fused_cat_15,(.L_x_1 - triton_poi_fused_cat_15)
        .other          triton_poi_fused_cat_15,@"STO_CUDA_ENTRY STV_DEFAULT"
triton_poi_fused_cat_15:
.text.triton_poi_fused_cat_15:
[----:B------:R-:W-:Y:S01]  /*0000*/  LDC R1, c[0x0][0x28] ;  /* 0x00000a00ff017b82 */ /* 0x000fe20000000800 */
[----:B------:R-:W1:Y:S07]  /*0010*/  S2R R0, SR_TID.X ;  /* 0x0000000000007919 */ /* 0x000e6e0000002100 */
[----:B------:R-:W2:Y:S01]  /*0020*/  LDC.64 R26, c[0x0][0x230] ;  /* 0x00008c00ff1a7b82 */ /* 0x000ea20000000a00 */
[----:B------:R-:W-:Y:S01]  /*0030*/  ULDC.64 UR6, c[0x0][0x220] ;  /* 0x0000880000067ab9 */ /* 0x000fe20000000a00 */
[----:B------:R-:W3:Y:S06]  /*0040*/  S2R R5, SR_CTAID.X ;  /* 0x0000000000057919 */ /* 0x000eec0000002500 */
[----:B------:R-:W4:Y:S01]  /*0050*/  LDC.64 R28, c[0x0][0x228] ;  /* 0x00008a00ff1c7b82 */ /* 0x000f220000000a00 */
[----:B------:R-:W-:Y:S01]  /*0060*/  CS2R R48, SRZ ;  /* 0x0000000000307805 */ /* 0x000fe2000001ff00 */
[----:B------:R-:W-:Y:S01]  /*0070*/  ULDC.64 UR4, c[0x0][0x208] ;  /* 0x0000820000047ab9 */ /* 0x000fe20000000a00 */
[----:B------:R-:W-:Y:S01]  /*0080*/  CS2R R44, SRZ ;  /* 0x00000000002c7805 */ /* 0x000fe2000001ff00 */
[----:B------:R-:W-:Y:S01]  /*0090*/  IMAD.MOV.U32 R42, RZ, RZ, RZ ;  /* 0x000000ffff2a7224 */ /* 0x000fe200078e00ff */
[----:B------:R-:W-:-:S03]  /*00a0*/  ULDC.64 UR8, c[0x0][0x248] ;  /* 0x0000920000087ab9 */ /* 0x000fc60000000a00 */
[----:B------:R-:W5:Y:S01]  /*00b0*/  LDC.64 R38, c[0x0][0x210] ;  /* 0x00008400ff267b82 */ /* 0x000f620000000a00 */
[----:B-1----:R-:W-:Y:S01]  /*00c0*/  IMAD.SHL.U32 R0, R0, 0x4, RZ ;  /* 0x0000000400007824 */ /* 0x002fe200078e00ff */
[----:B---3--:R-:W-:-:S04]  /*00d0*/  SHF.R.S32.HI R15, RZ, 0x15, R5 ;  /* 0x00000015ff0f7819 */ /* 0x008fc80000011405 */
[----:B------:R-:W-:Y:S02]  /*00e0*/  LOP3.LUT R0, R0, 0x1fc, RZ, 0xc0, !PT ;  /* 0x000001fc00007812 */ /* 0x000fe400078ec0ff */
[----:B------:R-:W-:-:S03]  /*00f0*/  SGXT R15, R15, 0x1 ;  /* 0x000000010f0f781a */ /* 0x000fc60000000200 */
[----:B------:R-:W-:-:S04]  /*0100*/  IMAD R3, R5, 0x400, R0 ;  /* 0x0000040005037824 */ /* 0x000fc800078e0200 */
[----:B------:R-:W-:Y:S01]  /*0110*/  IMAD.HI R22, R3, 0x66666667, RZ ;  /* 0x6666666703167827 */ /* 0x000fe200078e02ff */
[----:B------:R-:W-:-:S03]  /*0120*/  SHF.R.S32.HI R0, RZ, 0x1f, R3 ;  /* 0x0000001fff007819 */ /* 0x000fc60000011403 */
[C---:B------:R-:W-:Y:S01]  /*0130*/  VIADD R40, R3.reuse, 0x1 ;  /* 0x0000000103287836 */ /* 0x040fe20000000000 */
[----:B------:R-:W-:Y:S01]  /*0140*/  LEA.HI R0, R0, R3, RZ, 0x8 ;  /* 0x0000000300007211 */ /* 0x000fe200078f40ff */
[----:B------:R-:W-:Y:S01]  /*0150*/  VIADD R46, R3, 0x2 ;  /* 0x00000002032e7836 */ /* 0x000fe20000000000 */
[----:B------:R-:W-:Y:S02]  /*0160*/  SHF.R.U32.HI R7, RZ, 0x1f, R22 ;  /* 0x0000001fff077819 */ /* 0x000fe40000011616 */
[----:B------:R-:W-:Y:S02]  /*0170*/  SHF.R.S32.HI R2, RZ, 0x8, R0 ;  /* 0x00000008ff027819 */ /* 0x000fe40000011400 */
[----:B------:R-:W-:Y:S02]  /*0180*/  LEA.HI.SX32 R22, R22, R7, 0x11 ;  /* 0x0000000716167211 */ /* 0x000fe400078f8aff */
[----:B------:R-:W-:Y:S01]  /*0190*/  LOP3.LUT R34, R0, 0xffffff00, RZ, 0xc0, !PT ;  /* 0xffffff0000227812 */ /* 0x000fe200078ec0ff */
[----:B------:R-:W-:Y:S01]  /*01a0*/  IMAD.HI R4, R2, 0x66666667, RZ ;  /* 0x6666666702047827 */ /* 0x000fe200078e02ff */
[----:B------:R-:W-:-:S03]  /*01b0*/  LEA.HI R0, R15, R40, RZ, 0x8 ;  /* 0x000000280f007211 */ /* 0x000fc600078f40ff */
[----:B------:R-:W-:Y:S01]  /*01c0*/  IMAD.IADD R34, R3, 0x1, -R34 ;  /* 0x0000000103227824 */ /* 0x000fe200078e0a22 */
[----:B------:R-:W-:Y:S01]  /*01d0*/  SHF.R.U32.HI R5, RZ, 0x1f, R4 ;  /* 0x0000001fff057819 */ /* 0x000fe20000011604 */
[----:B------:R-:W-:Y:S01]  /*01e0*/  IMAD.SHL.U32 R11, R22, 0x8000, RZ ;  /* 0x00008000160b7824 */ /* 0x000fe200078e00ff */
[----:B------:R-:W-:Y:S02]  /*01f0*/  LOP3.LUT R7, R0, 0xffffff00, RZ, 0xc0, !PT ;  /* 0xffffff0000077812 */ /* 0x000fe400078ec0ff */
[----:B------:R-:W-:Y:S01]  /*0200*/  LEA.HI.SX32 R5, R4, R5, 0x19 ;  /* 0x0000000504057211 */ /* 0x000fe200078fcaff */
[----:B------:R-:W-:Y:S02]  /*0210*/  IMAD R0, R34, 0x80, R11 ;  /* 0x0000008022007824 */ /* 0x000fe400078e020b */
[----:B------:R-:W-:Y:S02]  /*0220*/  IMAD.IADD R40, R40, 0x1, -R7 ;  /* 0x0000000128287824 */ /* 0x000fe400078e0a07 */
[----:B------:R-:W-:-:S05]  /*0230*/  IMAD R47, R5, -0x140, R2 ;  /* 0xfffffec0052f7824 */ /* 0x000fca00078e0202 */
[----:B------:R-:W-:Y:S02]  /*0240*/  SHF.R.S32.HI R17, RZ, 0x1f, R47 ;  /* 0x0000001fff117819 */ /* 0x000fe4000001142f */
[----:B------:R-:W-:Y:S02]  /*0250*/  IADD3 R5, P0, R47, R0, RZ ;  /* 0x000000002f057210 */ /* 0x000fe40007f1e0ff */
[----:B------:R-:W-:Y:S02]  /*0260*/  ISETP.GT.AND P4, PT, R47, 0xbf, PT ;  /* 0x000000bf2f00780c */ /* 0x000fe40003f84270 */
[----:B------:R-:W-:Y:S01]  /*0270*/  LEA.HI.X.SX32 R4, R0, R17, 0x1, P0 ;  /* 0x0000001100047211 */ /* 0x000fe200000f0eff */
[----:B------:R-:W-:Y:S01]  /*0280*/  IMAD.SHL.U32 R6, R5, 0x4, RZ ;  /* 0x0000000405067824 */ /* 0x000fe200078e00ff */
[----:B------:R-:W-:Y:S02]  /*0290*/  LEA.HI R0, R15, R46, RZ, 0x8 ;  /* 0x0000002e0f007211 */ /* 0x000fe400078f40ff */
[----:B------:R-:W-:-:S02]  /*02a0*/  SHF.L.U64.HI R5, R5, 0x2, R4 ;  /* 0x0000000205057819 */ /* 0x000fc40000010204 */
[----:B------:R-:W-:Y:S01]  /*02b0*/  LOP3.LUT R7, R0, 0xffffff00, RZ, 0xc0, !PT ;  /* 0xffffff0000077812 */ /* 0x000fe200078ec0ff */
[----:B------:R-:W-:Y:S01]  /*02c0*/  IMAD R0, R40, 0x80, R11 ;  /* 0x0000008028007824 */ /* 0x000fe200078e020b */
[----:B------:R-:W-:-:S03]  /*02d0*/  IADD3 R8, P0, R6, UR6, RZ ;  /* 0x0000000606087c10 */ /* 0x000fc6000ff1e0ff */
[----:B------:R-:W-:Y:S01]  /*02e0*/  IMAD.IADD R46, R46, 0x1, -R7 ;  /* 0x000000012e2e7824 */ /* 0x000fe200078e0a07 */
[----:B------:R-:W-:Y:S02]  /*02f0*/  IADD3.X R9, R5, UR7, RZ, P0, !PT ;  /* 0x0000000705097c10 */ /* 0x000fe400087fe4ff */
[----:B------:R-:W-:Y:S01]  /*0300*/  IADD3 R7, P0, R47, R0, RZ ;  /* 0x000000002f077210 */ /* 0x000fe20007f1e0ff */
[----:B------:R-:W-:Y:S02]  /*0310*/  VIADD R50, R3, 0x3 ;  /* 0x0000000303327836 */ /* 0x000fe40000000000 */
[----:B--2---:R-:W-:Y:S01]  /*0320*/  IMAD.WIDE R52, R47, 0x4, R26 ;  /* 0x000000042f347825 */ /* 0x004fe200078e021a */
[----:B------:R-:W-:Y:S01]  /*0330*/  LEA.HI.X.SX32 R4, R0, R17, 0x1, P0 ;  /* 0x0000001100047211 */ /* 0x000fe200000f0eff */
[----:B------:R1:W2:Y:S02]  /*0340*/  @P4 LDG.E.EL R44, desc[UR4][R8.64+-0x300] ;  /* 0xfffd0004082c4981 */ /* 0x0002a4000c2e1900 */
[C---:B------:R-:W-:Y:S01]  /*0350*/  IMAD.SHL.U32 R0, R7.reuse, 0x4, RZ ;  /* 0x0000000407007824 */ /* 0x040fe200078e00ff */
[----:B------:R-:W-:Y:S01]  /*0360*/  SHF.L.U64.HI R4, R7, 0x2, R4 ;  /* 0x0000000207047819 */ /* 0x000fe20000010204 */
[----:B------:R-:W3:Y:S01]  /*0370*/  @P4 LDG.E.EL R48, desc[UR4][R52.64+-0x300] ;  /* 0xfffd000434304981 */ /* 0x000ee2000c2e1900 */
[----:B------:R-:W-:Y:S01]  /*0380*/  LEA.HI R7, R15, R50, RZ, 0x8 ;  /* 0x000000320f077211 */ /* 0x000fe200078f40ff */
[----:B----4-:R-:W-:-:S03]  /*0390*/  IMAD.WIDE R18, R47, 0x4, R28 ;  /* 0x000000042f127825 */ /* 0x010fc600078e021c */
[----:B------:R-:W-:Y:S01]  /*03a0*/  LOP3.LUT R7, R7, 0xffffff00, RZ, 0xc0, !PT ;  /* 0xffffff0007077812 */ /* 0x000fe200078ec0ff */
[----:B-1----:R-:W-:Y:S01]  /*03b0*/  IMAD R8, R46, 0x80, R11 ;  /* 0x000000802e087824 */ /* 0x002fe200078e020b */
[----:B------:R-:W-:Y:S01]  /*03c0*/  IADD3 R12, P0, R0, UR6, RZ ;  /* 0x00000006000c7c10 */ /* 0x000fe2000ff1e0ff */
[----:B------:R-:W4:Y:S02]  /*03d0*/  @P4 LDG.E.EL R49, desc[UR4][R18.64+-0x300] ;  /* 0xfffd000412314981 */ /* 0x000f24000c2e1900 */
[----:B------:R-:W-:Y:S01]  /*03e0*/  IMAD.IADD R50, R50, 0x1, -R7 ;  /* 0x0000000132327824 */ /* 0x000fe200078e0a07 */
[----:B------:R-:W-:Y:S01]  /*03f0*/  IADD3.X R13, R4, UR7, RZ, P0, !PT ;  /* 0x00000007040d7c10 */ /* 0x000fe200087fe4ff */
[----:B------:R-:W4:Y:S01]  /*0400*/  @P4 LDG.E.EL R42, desc[UR4][R18.64+-0x300] ;  /* 0xfffd0004122a4981 */ /* 0x000f22000c2e1900 */
[----:B------:R-:W-:Y:S01]  /*0410*/  IADD3 R9, P0, R47, R8, RZ ;  /* 0x000000082f097210 */ /* 0x000fe20007f1e0ff */
[----:B------:R-:W-:Y:S02]  /*0420*/  IMAD R10, R50, 0x80, R11 ;  /* 0x00000080320a7824 */ /* 0x000fe400078e020b */
[----:B------:R1:W4:Y:S01]  /*0430*/  @P4 LDG.E.EL R45, desc[UR4][R12.64+-0x300] ;  /* 0xfffd00040c2d4981 */ /* 0x000322000c2e1900 */
[----:B------:R-:W-:-:S02]  /*0440*/  LEA.HI.X.SX32 R8, R8, R17, 0x1, P0 ;  /* 0x0000001108087211 */ /* 0x000fc400000f0eff */
[----:B------:R-:W-:Y:S01]  /*0450*/  IADD3 R14, P0, R47, R10, RZ ;  /* 0x0000000a2f0e7210 */ /* 0x000fe20007f1e0ff */
[----:B------:R-:W-:-:S03]  /*0460*/  IMAD.SHL.U32 R7, R9, 0x4, RZ ;  /* 0x0000000409077824 */ /* 0x000fc600078e00ff */
[----:B------:R-:W-:Y:S01]  /*0470*/  LEA.HI.X.SX32 R17, R10, R17, 0x1, P0 ;  /* 0x000000110a117211 */ /* 0x000fe200000f0eff */
[C---:B------:R-:W-:Y:S01]  /*0480*/  IMAD.SHL.U32 R10, R14.reuse, 0x4, RZ ;  /* 0x000000040e0a7824 */ /* 0x040fe200078e00ff */
[----:B------:R-:W-:Y:S02]  /*0490*/  SHF.L.U64.HI R8, R9, 0x2, R8 ;  /* 0x0000000209087819 */ /* 0x000fe40000010208 */
[----:B------:R-:W-:Y:S02]  /*04a0*/  IADD3 R20, P1, R7, UR6, RZ ;  /* 0x0000000607147c10 */ /* 0x000fe4000ff3e0ff */
[----:B01----:R-:W-:Y:S02]  /*04b0*/  SHF.L.U64.HI R12, R14, 0x2, R17 ;  /* 0x000000020e0c7819 */ /* 0x003fe40000010211 */
[----:B------:R-:W-:Y:S01]  /*04c0*/  IADD3 R16, P0, R10, UR6, RZ ;  /* 0x000000060a107c10 */ /* 0x000fe2000ff1e0ff */
[----:B------:R-:W-:Y:S01]  /*04d0*/  IMAD.MOV.U32 R9, RZ, RZ, RZ ;  /* 0x000000ffff097224 */ /* 0x000fe200078e00ff */
[----:B------:R-:W-:Y:S01]  /*04e0*/  IADD3.X R21, R8, UR7, RZ, P1, !PT ;  /* 0x0000000708157c10 */ /* 0x000fe20008ffe4ff */
[----:B------:R-:W-:Y:S01]  /*04f0*/  IMAD.MOV.U32 R11, RZ, RZ, RZ ;  /* 0x000000ffff0b7224 */ /* 0x000fe200078e00ff */
[----:B------:R-:W-:Y:S01]  /*0500*/  IADD3.X R17, R12, UR7, RZ, P0, !PT ;  /* 0x000000070c117c10 */ /* 0x000fe200087fe4ff */
[----:B------:R-:W-:-:S02]  /*0510*/  IMAD.MOV.U32 R13, RZ, RZ, RZ ;  /* 0x000000ffff0d7224 */ /* 0x000fc400078e00ff */
[----:B------:R-:W-:Y:S01]  /*0520*/  IMAD.MOV.U32 R14, RZ, RZ, RZ ;  /* 0x000000ffff0e7224 */ /* 0x000fe200078e00ff */
[----:B------:R-:W4:Y:S04]  /*0530*/  @P4 LDG.E.EL R9, desc[UR4][R18.64+-0x300] ;  /* 0xfffd000412094981 */ /* 0x000f28000c2e1900 */
[----:B------:R0:W4:Y:S04]  /*0540*/  @P4 LDG.E.EL R11, desc[UR4][R20.64+-0x300] ;  /* 0xfffd0004140b4981 */ /* 0x000128000c2e1900 */
[----:B------:R-:W4:Y:S04]  /*0550*/  @P4 LDG.E.EL R13, desc[UR4][R18.64+-0x300] ;  /* 0xfffd0004120d4981 */ /* 0x000f28000c2e1900 */
[----:B------:R1:W4:Y:S01]  /*0560*/  @P4 LDG.E.EL R14, desc[UR4][R16.64+-0x300] ;  /* 0xfffd0004100e4981 */ /* 0x000322000c2e1900 */
[----:B------:R-:W-:-:S05]  /*0570*/  VIADD R24, R3, 0x200 ;  /* 0x0000020003187836 */ /* 0x000fca0000000000 */
[----:B------:R-:W-:Y:S01]  /*0580*/  LEA.HI R15, R15, R24, RZ, 0x8 ;  /* 0x000000180f0f7211 */ /* 0x000fe200078f40ff */
[----:B------:R-:W-:-:S03]  /*0590*/  IMAD.HI R24, R24, 0x66666667, RZ ;  /* 0x6666666718187827 */ /* 0x000fc600078e02ff */
[----:B------:R-:W-:Y:S02]  /*05a0*/  SHF.R.S32.HI R15, RZ, 0x8, R15 ;  /* 0x00000008ff0f7819 */ /* 0x000fe4000001140f */
[----:B0-----:R-:W-:-:S03]  /*05b0*/  SHF.R.U32.HI R21, RZ, 0x1f, R24 ;  /* 0x0000001fff157819 */ /* 0x001fc60000011618 */
[----:B------:R-:W-:Y:S01]  /*05c0*/  IMAD.HI R23, R15, 0x66666667, RZ ;  /* 0x666666670f177827 */ /* 0x000fe200078e02ff */
[----:B------:R-:W-:-:S04]  /*05d0*/  LEA.HI.SX32 R36, R24, R21, 0x11 ;  /* 0x0000001518247211 */ /* 0x000fc800078f8aff */
[----:B------:R-:W-:Y:S01]  /*05e0*/  SHF.R.U32.HI R20, RZ, 0x1f, R23 ;  /* 0x0000001fff147819 */ /* 0x000fe20000011617 */
[----:B------:R-:W-:-:S03]  /*05f0*/  IMAD.SHL.U32 R43, R36, 0x8000, RZ ;  /* 0x00008000242b7824 */ /* 0x000fc600078e00ff */
[----:B------:R-:W-:Y:S01]  /*0600*/  LEA.HI.SX32 R20, R23, R20, 0x19 ;  /* 0x0000001417147211 */ /* 0x000fe200078fcaff */
[----:B-1----:R-:W-:-:S04]  /*0610*/  IMAD R17, R34, 0x80, R43 ;  /* 0x0000008022117824 */ /* 0x002fc800078e022b */
[----:B------:R-:W-:-:S05]  /*0620*/  IMAD R15, R20, -0x140, R15 ;  /* 0xfffffec0140f7824 */ /* 0x000fca00078e020f */
[----:B------:R-:W-:Y:S02]  /*0630*/  SHF.R.S32.HI R16, RZ, 0x1f, R15 ;  /* 0x0000001fff107819 */ /* 0x000fe4000001140f */
[----:B------:R-:W-:Y:S02]  /*0640*/  IADD3 R18, P0, R15, R17, RZ ;  /* 0x000000110f127210 */ /* 0x000fe40007f1e0ff */
[----:B------:R-:W-:Y:S02]  /*0650*/  ISETP.GT.AND P2, PT, R15, 0xbf, PT ;  /* 0x000000bf0f00780c */ /* 0x000fe40003f44270 */
[----:B------:R-:W-:Y:S01]  /*0660*/  LEA.HI.X.SX32 R19, R17, R16, 0x1, P0 ;  /* 0x0000001011137211 */ /* 0x000fe200000f0eff */
[----:B------:R-:W-:Y:S01]  /*0670*/  IMAD.SHL.U32 R17, R18, 0x4, RZ ;  /* 0x0000000412117824 */ /* 0x000fe200078e00ff */
[----:B------:R-:W-:Y:S01]  /*0680*/  ISETP.GE.AND P1, PT, R47, 0x40, PT ;  /* 0x000000402f00780c */ /* 0x000fe20003f26270 */
[----:B------:R-:W-:Y:S01]  /*0690*/  IMAD R23, R22, 0x4000, R47 ;  /* 0x0000400016177824 */ /* 0x000fe200078e022f */
[----:B------:R-:W-:-:S02]  /*06a0*/  SHF.L.U64.HI R18, R18, 0x2, R19 ;  /* 0x0000000212127819 */ /* 0x000fc40000010213 */
[----:B------:R-:W-:Y:S01]  /*06b0*/  IADD3 R30, P0, R17, UR6, RZ ;  /* 0x00000006111e7c10 */ /* 0x000fe2000ff1e0ff */
[----:B------:R-:W-:Y:S02]  /*06c0*/  IMAD.MOV.U32 R19, RZ, RZ, RZ ;  /* 0x000000ffff137224 */ /* 0x000fe400078e00ff */
[--C-:B------:R-:W-:Y:S01]  /*06d0*/  IMAD R25, R40, 0x40, R23.reuse ;  /* 0x0000004028197824 */ /* 0x100fe200078e0217 */
[----:B------:R-:W-:Y:S01]  /*06e0*/  IADD3.X R31, R18, UR7, RZ, P0, !PT ;  /* 0x00000007121f7c10 */ /* 0x000fe200087fe4ff */
[--C-:B------:R-:W-:Y:S01]  /*06f0*/  IMAD R33, R34, 0x40, R23.reuse ;  /* 0x0000004022217824 */ /* 0x100fe200078e0217 */
[----:B------:R-:W-:Y:S01]  /*0700*/  CS2R R20, SRZ ;  /* 0x0000000000147805 */ /* 0x000fe2000001ff00 */
[----:B------:R-:W-:Y:S01]  /*0710*/  IMAD R35, R46, 0x40, R23 ;  /* 0x000000402e237824 */ /* 0x000fe200078e0217 */
[----:B------:R-:W-:Y:S01]  /*0720*/  ISETP.GE.AND P0, PT, R15, 0x40, PT ;  /* 0x000000400f00780c */ /* 0x000fe20003f06270 */
[----:B------:R-:W-:Y:S01]  /*0730*/  IMAD R41, R36, 0x4000, R15 ;  /* 0x0000400024297824 */ /* 0x000fe200078e020f */
[----:B------:R0:W4:Y:S01]  /*0740*/  @P2 LDG.E.EL R19, desc[UR4][R30.64+-0x300] ;  /* 0xfffd00041e132981 */ /* 0x000122000c2e1900 */
[----:B-----5:R-:W-:-:S04]  /*0750*/  IMAD.WIDE R24, R25, 0x4, R38 ;  /* 0x0000000419187825 */ /* 0x020fc800078e0226 */
[--C-:B------:R-:W-:Y:S01]  /*0760*/  IMAD.WIDE R32, R33, 0x4, R38.reuse ;  /* 0x0000000421207825 */ /* 0x100fe200078e0226 */
[----:B------:R1:W5:Y:S03]  /*0770*/  @!P1 LDG.E.EL R21, desc[UR4][R24.64] ;  /* 0x0000000418159981 */ /* 0x000366000c2e1900 */
[----:B0-----:R-:W-:Y:S01]  /*0780*/  IMAD.WIDE R30, R35, 0x4, R38 ;  /* 0x00000004231e7825 */ /* 0x001fe200078e0226 */
[----:B------:R0:W5:Y:S03]  /*0790*/  @!P1 LDG.E.EL R20, desc[UR4][R32.64] ;  /* 0x0000000420149981 */ /* 0x000166000c2e1900 */
[----:B------:R-:W-:Y:S01]  /*07a0*/  IMAD R35, R34, 0x40, R41 ;  /* 0x0000004022237824 */ /* 0x000fe200078e0229 */
[----:B-1----:R-:W-:-:S03]  /*07b0*/  CS2R R24, SRZ ;  /* 0x0000000000187805 */ /* 0x002fc6000001ff00 */
[----:B0-----:R-:W-:-:S05]  /*07c0*/  IMAD.WIDE R32, R35, 0x4, R38 ;  /* 0x0000000423207825 */ /* 0x001fca00078e0226 */
[----:B------:R0:W5:Y:S01]  /*07d0*/  @!P0 LDG.E.EL R24, desc[UR4][R32.64] ;  /* 0x0000000420188981 */ /* 0x000162000c2e1900 */
[----:B------:R-:W-:Y:S01]  /*07e0*/  IMAD R37, R50, 0x40, R23 ;  /* 0x0000004032257824 */ /* 0x000fe200078e0217 */
[----:B------:R-:W-:Y:S02]  /*07f0*/  CS2R R22, SRZ ;  /* 0x0000000000167805 */ /* 0x000fe4000001ff00 */
[----:B0-----:R-:W-:Y:S01]  /*0800*/  CS2R R32, SRZ ;  /* 0x0000000000207805 */ /* 0x001fe2000001ff00 */
[----:B------:R-:W-:-:S03]  /*0810*/  IMAD.WIDE R36, R37, 0x4, R38 ;  /* 0x0000000425247825 */ /* 0x000fc600078e0226 */
[----:B------:R0:W5:Y:S04]  /*0820*/  @!P1 LDG.E.EL R22, desc[UR4][R30.64] ;  /* 0x000000041e169981 */ /* 0x000168000c2e1900 */
[----:B------:R-:W5:Y:S01]  /*0830*/  @P4 LDG.E.EL R32, desc[UR4][R52.64+-0x300] ;  /* 0xfffd000434204981 */ /* 0x000f62000c2e1900 */
[----:B------:R-:W-:-:S03]  /*0840*/  IMAD R51, R46, 0x40, R41 ;  /* 0x000000402e337824 */ /* 0x000fc600078e0229 */
[----:B------:R1:W5:Y:S01]  /*0850*/  @!P1 LDG.E.EL R23, desc[UR4][R36.64] ;  /* 0x0000000424179981 */ /* 0x000362000c2e1900 */
[----:B0-----:R-:W-:Y:S01]  /*0860*/  CS2R R30, SRZ ;  /* 0x00000000001e7805 */ /* 0x001fe2000001ff00 */
[----:B-1----:R-:W-:-:S05]  /*0870*/  IMAD.WIDE R36, R51, 0x4, R38 ;  /* 0x0000000433247825 */ /* 0x002fca00078e0226 */
[----:B------:R0:W5:Y:S01]  /*0880*/  @!P0 LDG.E.EL R30, desc[UR4][R36.64] ;  /* 0x00000004241e8981 */ /* 0x000162000c2e1900 */
[--C-:B------:R-:W-:Y:S02]  /*0890*/  IMAD R35, R40, 0x40, R41.reuse ;  /* 0x0000004028237824 */ /* 0x100fe400078e0229 */
[----:B------:R-:W-:Y:S01]  /*08a0*/  IMAD R41, R50, 0x40, R41 ;  /* 0x0000004032297824 */ /* 0x000fe200078e0229 */
[----:B0-----:R-:W-:Y:S01]  /*08b0*/  CS2R R36, SRZ ;  /* 0x0000000000247805 */ /* 0x001fe2000001ff00 */
[----:B------:R-:W-:-:S05]  /*08c0*/  IMAD.WIDE R34, R35, 0x4, R38 ;  /* 0x0000000423227825 */ /* 0x000fca00078e0226 */
[----:B------:R-:W5:Y:S01]  /*08d0*/  @P4 LDG.E.EL R37, desc[UR4][R52.64+-0x300] ;  /* 0xfffd000434254981 */ /* 0x000f62000c2e1900 */
[----:B------:R-:W-:-:S03]  /*08e0*/  IMAD.WIDE R38, R41, 0x4, R38 ;  /* 0x0000000429267825 */ /* 0x000fc600078e0226 */
[----:B------:R-:W5:Y:S04]  /*08f0*/  @!P0 LDG.E.EL R25, desc[UR4][R34.64] ;  /* 0x0000000422198981 */ /* 0x000f68000c2e1900 */
[----:B------:R0:W5:Y:S02]  /*0900*/  @!P0 LDG.E.EL R31, desc[UR4][R38.64] ;  /* 0x00000004261f8981 */ /* 0x000164000c2e1900 */
[----:B0-----:R-:W-:-:S06]  /*0910*/  IMAD.MOV.U32 R38, RZ, RZ, RZ ;  /* 0x000000ffff267224 */ /* 0x001fcc00078e00ff */
[----:B------:R0:W5:Y:S01]  /*0920*/  @P4 LDG.E.EL R38, desc[UR4][R52.64+-0x300] ;  /* 0xfffd000434264981 */ /* 0x000162000c2e1900 */
[----:B------:R-:W-:-:S04]  /*0930*/  IMAD.WIDE R26, R15, 0x4, R26 ;  /* 0x000000040f1a7825 */ /* 0x000fc800078e021a */
[----:B0-----:R-:W-:-:S06]  /*0940*/  IMAD.MOV.U32 R52, RZ, RZ, RZ ;  /* 0x000000ffff347224 */ /* 0x001fcc00078e00ff */
[----:B------:R-:W5:Y:S01]  /*0950*/  @P2 LDG.E.EL R52, desc[UR4][R26.64+-0x300] ;  /* 0xfffd00041a342981 */ /* 0x000f62000c2e1900 */
[----:B------:R-:W-:Y:S02]  /*0960*/  IMAD.MOV.U32 R51, RZ, RZ, RZ ;  /* 0x000000ffff337224 */ /* 0x000fe400078e00ff */
[----:B------:R-:W-:-:S04]  /*0970*/  IMAD R40, R40, 0x80, R43 ;  /* 0x0000008028287824 */ /* 0x000fc800078e022b */
[----:B------:R-:W5:Y:S01]  /*0980*/  @P2 LDG.E.EL R51, desc[UR4][R26.64+-0x300] ;  /* 0xfffd00041a332981 */ /* 0x000f62000c2e1900 */
[----:B------:R-:W-:Y:S02]  /*0990*/  IADD3 R41, P3, R15, R40, RZ ;  /* 0x000000280f297210 */ /* 0x000fe40007f7e0ff */
[----:B------:R-:W-:Y:S01]  /*09a0*/  CS2R R34, SRZ ;  /* 0x0000000000227805 */ /* 0x000fe2000001ff00 */
[----:B------:R-:W-:Y:S01]  /*09b0*/  IMAD.WIDE R28, R15, 0x4, R28 ;  /* 0x000000040f1c7825 */ /* 0x000fe200078e021c */
[----:B------:R-:W-:-:S03]  /*09c0*/  LEA.HI.X.SX32 R40, R40, R16, 0x1, P3 ;  /* 0x0000001028287211 */ /* 0x000fc600018f0eff */
[C---:B------:R-:W-:Y:S01]  /*09d0*/  IMAD.SHL.U32 R39, R41.reuse, 0x4, RZ ;  /* 0x0000000429277824 */ /* 0x040fe200078e00ff */
[----:B------:R-:W5:Y:S01]  /*09e0*/  @P2 LDG.E.EL R33, desc[UR4][R28.64+-0x300] ;  /* 0xfffd00041c212981 */ /* 0x000f62000c2e1900 */
[----:B------:R-:W-:-:S03]  /*09f0*/  SHF.L.U64.HI R40, R41, 0x2, R40 ;  /* 0x0000000229287819 */ /* 0x000fc60000010228 */
[----:B------:R-:W5:Y:S01]  /*0a00*/  @P2 LDG.E.EL R34, desc[UR4][R28.64+-0x300] ;  /* 0xfffd00041c222981 */ /* 0x000f62000c2e1900 */
[----:B------:R-:W-:-:S03]  /*0a10*/  VIADD R47, R47, 0xffffffc0 ;  /* 0xffffffc02f2f7836 */ /* 0x000fc60000000000 */
[----:B------:R-:W5:Y:S04]  /*0a20*/  @P2 LDG.E.EL R35, desc[UR4][R28.64+-0x300] ;  /* 0xfffd00041c232981 */ /* 0x000f68000c2e1900 */
[----:B------:R0:W5:Y:S01]  /*0a30*/  @P2 LDG.E.EL R36, desc[UR4][R28.64+-0x300] ;  /* 0xfffd00041c242981 */ /* 0x000162000c2e1900 */
[----:B------:R-:W-:Y:S02]  /*0a40*/  IMAD.MOV.U32 R41, RZ, RZ, RZ ;  /* 0x000000ffff297224 */ /* 0x000fe400078e00ff */
[----:B------:R-:W-:Y:S01]  /*0a50*/  IMAD R46, R46, 0x80, R43 ;  /* 0x000000802e2e7824 */ /* 0x000fe200078e022b */
[----:B0-----:R-:W-:-:S04]  /*0a60*/  IADD3 R28, P3, R39, UR6, RZ ;  /* 0x00000006271c7c10 */ /* 0x001fc8000ff7e0ff */
[----:B------:R-:W-:Y:S02]  /*0a70*/  IADD3.X R29, R40, UR7, RZ, P3, !PT ;  /* 0x00000007281d7c10 */ /* 0x000fe40009ffe4ff */
[----:B------:R-:W-:Y:S02]  /*0a80*/  ISETP.GE.U32.AND P3, PT, R47, 0x80, PT ;  /* 0x000000802f00780c */ /* 0x000fe40003f66070 */
[----:B------:R-:W-:Y:S01]  /*0a90*/  IADD3 R47, P5, R15, R46, RZ ;  /* 0x0000002e0f2f7210 */ /* 0x000fe20007fbe0ff */
[----:B------:R0:W5:Y:S01]  /*0aa0*/  @P2 LDG.E.EL R41, desc[UR4][R28.64+-0x300] ;  /* 0xfffd00041c292981 */ /* 0x000162000c2e1900 */
[----:B------:R-:W-:Y:S02]  /*0ab0*/  IMAD R50, R50, 0x80, R43 ;  /* 0x0000008032327824 */ /* 0x000fe400078e022b */
[----:B------:R-:W-:-:S06]  /*0ac0*/  IMAD.MOV.U32 R43, RZ, RZ, RZ ;  /* 0x000000ffff2b7224 */ /* 0x000fcc00078e00ff */
[----:B------:R-:W5:Y:S01]  /*0ad0*/  @P2 LDG.E.EL R43, desc[UR4][R26.64+-0x300] ;  /* 0xfffd00041a2b2981 */ /* 0x000f62000c2e1900 */
[----:B0-----:R-:W-:-:S06]  /*0ae0*/  IMAD.MOV.U32 R28, RZ, RZ, RZ ;  /* 0x000000ffff1c7224 */ /* 0x001fcc00078e00ff */
[----:B------:R0:W5:Y:S01]  /*0af0*/  @P2 LDG.E.EL R28, desc[UR4][R26.64+-0x300] ;  /* 0xfffd00041a1c2981 */ /* 0x000162000c2e1900 */
[----:B---3--:R-:W-:-:S05]  /*0b00*/  SEL R48, R48, RZ, P4 ;  /* 0x000000ff30307207 */ /* 0x008fca0002000000 */
[----:B------:R-:W-:Y:S01]  /*0b10*/  FADD R53, R48, 9.9999997473787516356e-06 ;  /* 0x3727c5ac30357421 */ /* 0x000fe20000000000 */
[----:B--2---:R-:W-:Y:S02]  /*0b20*/  SEL R29, R44, RZ, P4 ;  /* 0x000000ff2c1d7207 */ /* 0x004fe40002000000 */
[----:B----4-:R-:W-:-:S03]  /*0b30*/  SEL R49, R49, RZ, P4 ;  /* 0x000000ff31317207 */ /* 0x010fc60002000000 */
[----:B------:R-:W1:Y:S01]  /*0b40*/  MUFU.SQRT R53, R53 ;  /* 0x0000003500357308 */ /* 0x000e620000002000 */
[----:B------:R-:W-:Y:S01]  /*0b50*/  LEA.HI.X.SX32 R44, R46, R16, 0x1, P5 ;  /* 0x000000102e2c7211 */ /* 0x000fe200028f0eff */
[----:B------:R-:W-:-:S03]  /*0b60*/  FADD R46, R29, -R49 ;  /* 0x800000311d2e7221 */ /* 0x000fc60000000000 */
[C---:B------:R-:W-:Y:S02]  /*0b70*/  SHF.L.U64.HI R29, R47.reuse, 0x2, R44 ;  /* 0x000000022f1d7819 */ /* 0x040fe4000001022c */
[----:B------:R-:W-:Y:S01]  /*0b80*/  SEL R44, R42, RZ, P4 ;  /* 0x000000ff2a2c7207 */ /* 0x000fe20002000000 */
[----:B------:R-:W-:-:S05]  /*0b90*/  IMAD.SHL.U32 R42, R47, 0x4, RZ ;  /* 0x000000042f2a7824 */ /* 0x000fca00078e00ff */
[----:B0-----:R-:W-:Y:S02]  /*0ba0*/  IADD3 R26, P5, R42, UR6, RZ ;  /* 0x000000062a1a7c10 */ /* 0x001fe4000ffbe0ff */
[C---:B-1----:R-:W-:Y:S02]  /*0bb0*/  FSETP.GT.AND P6, PT, R53.reuse, 8.50705917302346158658e+37, PT ;  /* 0x7e8000003500780b */ /* 0x042fe40003fc4000 */
[----:B------:R-:W-:Y:S02]  /*0bc0*/  IADD3.X R27, R29, UR7, RZ, P5, !PT ;  /* 0x000000071d1b7c10 */ /* 0x000fe4000affe4ff */
[----:B------:R-:W-:Y:S02]  /*0bd0*/  FSETP.GEU.AND P5, PT, R53, 1.175494350822287508e-38, PT ;  /* 0x008000003500780b */ /* 0x000fe40003fae000 */
[----:B------:R-:W-:Y:S02]  /*0be0*/  SEL R45, R45, RZ, P4 ;  /* 0x000000ff2d2d7207 */ /* 0x000fe40002000000 */
[----:B------:R-:W-:-:S05]  /*0bf0*/  SEL R48, R9, RZ, P4 ;  /* 0x000000ff09307207 */ /* 0x000fca0002000000 */
[----:B------:R-:W-:Y:S01]  /*0c00*/  @P6 FMUL R53, R53, 0.25 ;  /* 0x3e80000035356820 */ /* 0x000fe20000400000 */
[----:B------:R-:W-:Y:S01]  /*0c10*/  SEL R11, R11, RZ, P4 ;  /* 0x000000ff0b0b7207 */ /* 0x000fe20002000000 */
[----:B------:R-:W-:Y:S01]  /*0c20*/  FADD R45, R45, -R44 ;  /* 0x8000002c2d2d7221 */ /* 0x000fe20000000000 */
[----:B------:R-:W-:Y:S02]  /*0c30*/  SEL R13, R13, RZ, P4 ;  /* 0x000000ff0d0d7207 */ /* 0x000fe40002000000 */
[----:B------:R-:W-:Y:S01]  /*0c40*/  SEL R14, R14, RZ, P4 ;  /* 0x000000ff0e0e7207 */ /* 0x000fe20002000000 */
[----:B------:R-:W-:Y:S02]  /*0c50*/  IMAD.MOV.U32 R44, RZ, RZ, RZ ;  /* 0x000000ffff2c7224 */ /* 0x000fe400078e00ff */
[----:B------:R-:W-:Y:S01]  /*0c60*/  FADD R47, R11, -R48 ;  /* 0x800000300b2f7221 */ /* 0x000fe20000000000 */
[----:B------:R-:W-:Y:S01]  /*0c70*/  @!P5 FMUL R53, R53, 16777216 ;  /* 0x4b8000003535d820 */ /* 0x000fe20000400000 */
[----:B------:R-:W-:Y:S01]  /*0c80*/  FADD R48, R14, -R13 ;  /* 0x8000000d0e307221 */ /* 0x000fe20000000000 */
[----:B------:R-:W-:Y:S01]  /*0c90*/  IMAD.MOV.U32 R14, RZ, RZ, 0x3e800000 ;  /* 0x3e800000ff0e7424 */ /* 0x000fe200078e00ff */
[----:B------:R0:W2:Y:S01]  /*0ca0*/  @P2 LDG.E.EL R44, desc[UR4][R26.64+-0x300] ;  /* 0xfffd00041a2c2981 */ /* 0x0000a2000c2e1900 */
[----:B------:R-:W1:Y:S03]  /*0cb0*/  MUFU.RCP R49, R53 ;  /* 0x0000003500317308 */ /* 0x000e660000001000 */
[----:B0-----:R-:W-:-:S02]  /*0cc0*/  FSEL R26, R14, 1, P6 ;  /* 0x3f8000000e1a7808 */ /* 0x001fc40003000000 */
[----:B------:R-:W-:-:S04]  /*0cd0*/  IADD3 R11, P6, R15, R50, RZ ;  /* 0x000000320f0b7210 */ /* 0x000fc80007fde0ff */
[----:B------:R-:W-:Y:S01]  /*0ce0*/  LEA.HI.X.SX32 R16, R50, R16, 0x1, P6 ;  /* 0x0000001032107211 */ /* 0x000fe200030f0eff */
[----:B------:R-:W-:-:S03]  /*0cf0*/  @!P5 FMUL R26, R26, 16777216 ;  /* 0x4b8000001a1ad820 */ /* 0x000fc60000400000 */
[C---:B------:R-:W-:Y:S01]  /*0d00*/  SHF.L.U64.HI R9, R11.reuse, 0x2, R16 ;  /* 0x000000020b097819 */ /* 0x040fe20000010210 */
[----:B------:R-:W-:Y:S02]  /*0d10*/  IMAD.SHL.U32 R11, R11, 0x4, RZ ;  /* 0x000000040b0b7824 */ /* 0x000fe400078e00ff */
[----:B-1----:R-:W-:Y:S01]  /*0d20*/  FMUL R49, R49, R26 ;  /* 0x0000001a31317220 */ /* 0x002fe20000400000 */
[----:B------:R-:W-:Y:S02]  /*0d30*/  IMAD.MOV.U32 R13, RZ, RZ, RZ ;  /* 0x000000ffff0d7224 */ /* 0x000fe400078e00ff */
[----:B------:R-:W-:-:S04]  /*0d40*/  IADD3 R26, P5, R11, UR6, RZ ;  /* 0x000000060b1a7c10 */ /* 0x000fc8000ffbe0ff */
[----:B------:R-:W-:Y:S02]  /*0d50*/  IADD3.X R27, R9, UR7, RZ, P5, !PT ;  /* 0x00000007091b7c10 */ /* 0x000fe4000affe4ff */
[----:B-----5:R-:W-:-:S03]  /*0d60*/  SEL R32, R32, RZ, P4 ;  /* 0x000000ff20207207 */ /* 0x020fc60002000000 */
[----:B------:R0:W3:Y:S01]  /*0d70*/  @P2 LDG.E.EL R13, desc[UR4][R26.64+-0x300] ;  /* 0xfffd00041a0d2981 */ /* 0x0000e2000c2e1900 */
[----:B------:R-:W-:Y:S01]  /*0d80*/  SEL R37, R37, RZ, P4 ;  /* 0x000000ff25257207 */ /* 0x000fe20002000000 */
[----:B------:R-:W-:Y:S01]  /*0d90*/  FADD R50, R32, 9.9999997473787516356e-06 ;  /* 0x3727c5ac20327421 */ /* 0x000fe20000000000 */
[----:B------:R-:W-:-:S04]  /*0da0*/  IMAD.HI R2, R2, 0x66666667, RZ ;  /* 0x6666666702027827 */ /* 0x000fc800078e02ff */
[----:B------:R-:W-:Y:S01]  /*0db0*/  FMUL R46, R46, R49 ;  /* 0x000000312e2e7220 */ /* 0x000fe20000400000 */
[----:B------:R-:W-:Y:S01]  /*0dc0*/  ULDC.64 UR6, c[0x0][0x218] ;  /* 0x0000860000067ab9 */ /* 0x000fe20000000a00 */
[----:B------:R-:W1:Y:S01]  /*0dd0*/  MUFU.SQRT R32, R50 ;  /* 0x0000003200207308 */ /* 0x000e620000002000 */
[----:B------:R-:W-:Y:S01]  /*0de0*/  FADD R37, R37, 9.9999997473787516356e-06 ;  /* 0x3727c5ac25257421 */ /* 0x000fe20000000000 */
[C---:B-1----:R-:W-:Y:S02]  /*0df0*/  FSETP.GT.AND P5, PT, R32.reuse, 8.50705917302346158658e+37, PT ;  /* 0x7e8000002000780b */ /* 0x042fe40003fa4000 */
[----:B------:R-:W-:-:S04]  /*0e00*/  FSETP.GEU.AND P6, PT, R32, 1.175494350822287508e-38, PT ;  /* 0x008000002000780b */ /* 0x000fc80003fce000 */
[----:B------:R-:W1:Y:S01]  /*0e10*/  MUFU.SQRT R37, R37 ;  /* 0x0000002500257308 */ /* 0x000e620000002000 */
[----:B0-----:R-:W-:-:S05]  /*0e20*/  SEL R26, R38, RZ, P4 ;  /* 0x000000ff261a7207 */ /* 0x001fca0002000000 */
[----:B------:R-:W-:Y:S01]  /*0e30*/  FADD R26, R26, 9.9999997473787516356e-06 ;  /* 0x3727c5ac1a1a7421 */ /* 0x000fe20000000000 */
[----:B------:R-:W-:-:S04]  /*0e40*/  @P5 FMUL R32, R32, 0.25 ;  /* 0x3e80000020205820 */ /* 0x000fc80000400000 */
[----:B------:R-:W-:Y:S01]  /*0e50*/  @!P6 FMUL R32, R32, 16777216 ;  /* 0x4b8000002020e820 */ /* 0x000fe20000400000 */
[----:B------:R-:W-:Y:S01]  /*0e60*/  FSEL R16, R14, 1, P5 ;  /* 0x3f8000000e107808 */ /* 0x000fe20002800000 */
[----:B------:R-:W0:Y:S01]  /*0e70*/  MUFU.SQRT R26, R26 ;  /* 0x0000001a001a7308 */ /* 0x000e220000002000 */
[----:B-1----:R-:W-:-:S07]  /*0e80*/  FSETP.GT.AND P5, PT, R37, 8.50705917302346158658e+37, PT ;  /* 0x7e8000002500780b */ /* 0x002fce0003fa4000 */
[----:B------:R-:W1:Y:S01]  /*0e90*/  MUFU.RCP R27, R32 ;  /* 0x00000020001b7308 */ /* 0x000e620000001000 */
[----:B------:R-:W-:Y:S01]  /*0ea0*/  @!P6 FMUL R16, R16, 16777216 ;  /* 0x4b8000001010e820 */ /* 0x000fe20000400000 */
[----:B------:R-:W-:Y:S02]  /*0eb0*/  FSETP.GEU.AND P6, PT, R37, 1.175494350822287508e-38, PT ;  /* 0x008000002500780b */ /* 0x000fe40003fce000 */
[----:B------:R-:W-:Y:S02]  /*0ec0*/  SEL R38, R52, RZ, P2 ;  /* 0x000000ff34267207 */ /* 0x000fe40001000000 */
[----:B------:R-:W-:-:S03]  /*0ed0*/  FSEL R52, R14, 1, P5 ;  /* 0x3f8000000e347808 */ /* 0x000fc60002800000 */
[----:B------:R-:W-:Y:S01]  /*0ee0*/  FADD R38, R38, 9.9999997473787516356e-06 ;  /* 0x3727c5ac26267421 */ /* 0x000fe20000000000 */
[----:B------:R-:W-:Y:S01]  /*0ef0*/  @P5 FMUL R37, R37, 0.25 ;  /* 0x3e80000025255820 */ /* 0x000fe20000400000 */
[----:B0-----:R-:W-:Y:S01]  /*0f00*/  FSETP.GT.AND P5, PT, R26, 8.50705917302346158658e+37, PT ;  /* 0x7e8000001a00780b */ /* 0x001fe20003fa4000 */
[----:B-1----:R-:W-:Y:S02]  /*0f10*/  FMUL R50, R27, R16 ;  /* 0x000000101b327220 */ /* 0x002fe40000400000 */
[----:B------:R-:W0:Y:S01]  /*0f20*/  MUFU.SQRT R16, R38 ;  /* 0x0000002600107308 */ /* 0x000e220000002000 */
[----:B------:R-:W-:Y:S01]  /*0f30*/  SEL R32, R51, RZ, P2 ;  /* 0x000000ff33207207 */ /* 0x000fe20001000000 */
[----:B------:R-:W-:Y:S01]  /*0f40*/  @!P6 FMUL R37, R37, 16777216 ;  /* 0x4b8000002525e820 */ /* 0x000fe20000400000 */
[----:B------:R-:W-:Y:S01]  /*0f50*/  @!P6 FMUL R52, R52, 16777216 ;  /* 0x4b8000003434e820 */ /* 0x000fe20000400000 */
[----:B------:R-:W-:Y:S02]  /*0f60*/  FSETP.GEU.AND P6, PT, R26, 1.175494350822287508e-38, PT ;  /* 0x008000001a00780b */ /* 0x000fe40003fce000 */
[----:B------:R-:W-:Y:S01]  /*0f70*/  FADD R32, R32, 9.9999997473787516356e-06 ;  /* 0x3727c5ac20207421 */ /* 0x000fe20000000000 */
[----:B------:R-:W-:-:S03]  /*0f80*/  FSEL R27, R14, 1, P5 ;  /* 0x3f8000000e1b7808 */ /* 0x000fc60002800000 */
[----:B------:R-:W-:Y:S02]  /*0f90*/  @P5 FMUL R26, R26, 0.25 ;  /* 0x3e8000001a1a5820 */ /* 0x000fe40000400000 */
[----:B------:R-:W1:Y:S01]  /*0fa0*/  MUFU.SQRT R32, R32 ;  /* 0x0000002000207308 */ /* 0x000e620000002000 */
[----:B0-----:R-:W-:-:S04]  /*0fb0*/  FSETP.GT.AND P5, PT, R16, 8.50705917302346158658e+37, PT ;  /* 0x7e8000001000780b */ /* 0x001fc80003fa4000 */
[----:B------:R-:W-:Y:S01]  /*0fc0*/  @!P6 FMUL R26, R26, 16777216 ;  /* 0x4b8000001a1ae820 */ /* 0x000fe20000400000 */
[----:B------:R-:W-:Y:S01]  /*0fd0*/  @!P6 FMUL R27, R27, 16777216 ;  /* 0x4b8000001b1be820 */ /* 0x000fe20000400000 */
[----:B------:R-:W-:Y:S02]  /*0fe0*/  FSETP.GEU.AND P6, PT, R16, 1.175494350822287508e-38, PT ;  /* 0x008000001000780b */ /* 0x000fe40003fce000 */
[----:B------:R-:W-:Y:S02]  /*0ff0*/  FSEL R38, R14, 1, P5 ;  /* 0x3f8000000e267808 */ /* 0x000fe40002800000 */
[----:B------:R-:W0:Y:S03]  /*1000*/  MUFU.RCP R26, R26 ;  /* 0x0000001a001a7308 */ /* 0x000e260000001000 */
[----:B------:R-:W-:Y:S01]  /*1010*/  @P5 FMUL R16, R16, 0.25 ;  /* 0x3e80000010105820 */ /* 0x000fe20000400000 */
[----:B-1----:R-:W-:-:S04]  /*1020*/  FSETP.GT.AND P5, PT, R32, 8.50705917302346158658e+37, PT ;  /* 0x7e8000002000780b */ /* 0x002fc80003fa4000 */
[----:B------:R-:W1:Y:S01]  /*1030*/  MUFU.RCP R37, R37 ;  /* 0x0000002500257308 */ /* 0x000e620000001000 */
[----:B------:R-:W-:Y:S01]  /*1040*/  @!P6 FMUL R16, R16, 16777216 ;  /* 0x4b8000001010e820 */ /* 0x000fe20000400000 */
[----:B------:R-:W-:Y:S01]  /*1050*/  @!P6 FMUL R38, R38, 16777216 ;  /* 0x4b8000002626e820 */ /* 0x000fe20000400000 */
[----:B------:R-:W-:Y:S02]  /*1060*/  FSETP.GEU.AND P6, PT, R32, 1.175494350822287508e-38, PT ;  /* 0x008000002000780b */ /* 0x000fe40003fce000 */
[----:B------:R-:W-:Y:S01]  /*1070*/  SEL R28, R28, RZ, P2 ;  /* 0x000000ff1c1c7207 */ /* 0x000fe20001000000 */
[----:B0-----:R-:W-:Y:S02]  /*1080*/  FMUL R53, R26, R27 ;  /* 0x0000001b1a357220 */ /* 0x001fe40000400000 */
[----:B------:R-:W0:Y:S01]  /*1090*/  LDC.64 R26, c[0x0][0x238] ;  /* 0x00008e00ff1a7b82 */ /* 0x000e220000000a00 */
[----:B------:R-:W-:Y:S01]  /*10a0*/  @P5 FMUL R32, R32, 0.25 ;  /* 0x3e80000020205820 */ /* 0x000fe20000400000 */
[----:B------:R-:W-:Y:S01]  /*10b0*/  FADD R28, R28, 9.9999997473787516356e-06 ;  /* 0x3727c5ac1c1c7421 */ /* 0x000fe20000000000 */
[----:B------:R-:W4:Y:S01]  /*10c0*/  MUFU.RCP R16, R16 ;  /* 0x0000001000107308 */ /* 0x000f220000001000 */
[----:B-1----:R-:W-:Y:S01]  /*10d0*/  FMUL R52, R37, R52 ;  /* 0x0000003425347220 */ /* 0x002fe20000400000 */
[----:B------:R-:W-:-:S03]  /*10e0*/  SHF.R.U32.HI R37, RZ, 0x1f, R2 ;  /* 0x0000001fff257819 */ /* 0x000fc60000011602 */
[----:B------:R-:W-:Y:S01]  /*10f0*/  @!P6 FMUL R32, R32, 16777216 ;  /* 0x4b8000002020e820 */ /* 0x000fe20000400000 */
[----:B------:R-:W-:Y:S02]  /*1100*/  SEL R43, R43, RZ, P2 ;  /* 0x000000ff2b2b7207 */ /* 0x000fe40001000000 */
[----:B------:R-:W-:Y:S01]  /*1110*/  LEA.HI.SX32 R37, R2, R37, 0x19 ;  /* 0x0000002502257211 */ /* 0x000fe200078fcaff */
[----:B------:R1:W-:Y:S01]  /*1120*/  MUFU.SQRT R49, R28 ;  /* 0x0000001c00317308 */ /* 0x0003e20000002000 */
[----:B------:R-:W-:Y:S01]  /*1130*/  SHF.R.S32.HI R2, RZ, 0x1f, R3 ;  /* 0x0000001fff027819 */ /* 0x000fe20000011403 */
[----:B------:R-:W-:Y:S01]  /*1140*/  FADD R51, R43, 9.9999997473787516356e-06 ;  /* 0x3727c5ac2b337421 */ /* 0x000fe20000000000 */
[----:B-1----:R-:W-:-:S05]  /*1150*/  SEL R28, R19, RZ, P2 ;  /* 0x000000ff131c7207 */ /* 0x002fca0001000000 */
[----:B------:R-:W1:Y:S01]  /*1160*/  MUFU.RCP R19, R32 ;  /* 0x0000002000137308 */ /* 0x000e620000001000 */
[----:B------:R-:W-:Y:S01]  /*1170*/  LEA.HI R43, R2, R3, RZ, 0x8 ;  /* 0x00000003022b7211 */ /* 0x000fe200078f40ff */
[----:B------:R-:W-:Y:S01]  /*1180*/  FMUL R45, R45, R50 ;  /* 0x000000322d2d7220 */ /* 0x000fe20000400000 */
[----:B------:R-:W-:Y:S02]  /*1190*/  FSEL R2, R14, 1, P5 ;  /* 0x3f8000000e027808 */ /* 0x000fe40002800000 */
[----:B------:R-:W-:Y:S02]  /*11a0*/  SEL R33, R33, RZ, P2 ;  /* 0x000000ff21217207 */ /* 0x000fe40001000000 */
[----:B------:R-:W-:Y:S02]  /*11b0*/  SHF.R.S32.HI R50, RZ, 0x8, R43 ;  /* 0x00000008ff327819 */ /* 0x000fe4000001142b */
[----:B------:R-:W-:Y:S02]  /*11c0*/  SEL R34, R34, RZ, P2 ;  /* 0x000000ff22227207 */ /* 0x000fe40001000000 */
[----:B------:R-:W-:Y:S01]  /*11d0*/  SEL R41, R41, RZ, P2 ;  /* 0x000000ff29297207 */ /* 0x000fe20001000000 */
[----:B------:R-:W-:Y:S01]  /*11e0*/  @!P6 FMUL R2, R2, 16777216 ;  /* 0x4b8000000202e820 */ /* 0x000fe20000400000 */
[----:B------:R-:W-:Y:S01]  /*11f0*/  FADD R33, R28, -R33 ;  /* 0x800000211c217221 */ /* 0x000fe20000000000 */
[----:B----4-:R-:W-:Y:S01]  /*1200*/  FMUL R38, R16, R38 ;  /* 0x0000002610267220 */ /* 0x010fe20000400000 */
[----:B------:R-:W-:-:S02]  /*1210*/  IMAD R37, R37, -0x140, R50 ;  /* 0xfffffec025257824 */ /* 0x000fc400078e0232 */
[----:B------:R-:W-:Y:S01]  /*1220*/  FADD R50, R41, -R34 ;  /* 0x8000002229327221 */ /* 0x000fe20000000000 */
[----:B-1----:R-:W-:Y:S01]  /*1230*/  FMUL R19, R19, R2 ;  /* 0x0000000213137220 */ /* 0x002fe20000400000 */
[----:B------:R-:W-:Y:S01]  /*1240*/  FMUL R34, R33, R38 ;  /* 0x0000002621227220 */ /* 0x000fe20000400000 */
[----:B------:R-:W-:Y:S02]  /*1250*/  IMAD.MOV.U32 R16, RZ, RZ, RZ ;  /* 0x000000ffff107224 */ /* 0x000fe400078e00ff */
[----:B------:R-:W-:Y:S02]  /*1260*/  IMAD.MOV.U32 R28, RZ, RZ, RZ ;  /* 0x000000ffff1c7224 */ /* 0x000fe400078e00ff */
[----:B------:R-:W-:Y:S02]  /*1270*/  IMAD.MOV.U32 R2, RZ, RZ, RZ ;  /* 0x000000ffff027224 */ /* 0x000fe400078e00ff */
[----:B------:R-:W-:Y:S02]  /*1280*/  IMAD.MOV.U32 R38, RZ, RZ, RZ ;  /* 0x000000ffff267224 */ /* 0x000fe400078e00ff */
[----:B0-----:R-:W-:-:S05]  /*1290*/  IMAD.WIDE R32, R37, 0x4, R26 ;  /* 0x0000000425207825 */ /* 0x001fca00078e021a */
[----:B------:R-:W4:Y:S04]  /*12a0*/  @P4 LDG.E.EL R16, desc[UR4][R32.64+-0x300] ;  /* 0xfffd000420104981 */ /* 0x000f28000c2e1900 */
[----:B------:R-:W5:Y:S04]  /*12b0*/  @P4 LDG.E.EL R28, desc[UR4][R32.64+-0x300] ;  /* 0xfffd0004201c4981 */ /* 0x000f68000c2e1900 */
[----:B------:R-:W5:Y:S04]  /*12c0*/  @P4 LDG.E.EL R2, desc[UR4][R32.64+-0x300] ;  /* 0xfffd000420024981 */ /* 0x000f68000c2e1900 */
[----:B------:R0:W5:Y:S02]  /*12d0*/  @P4 LDG.E.EL R38, desc[UR4][R32.64+-0x300] ;  /* 0xfffd000420264981 */ /* 0x000164000c2e1900 */
[----:B0-----:R-:W-:-:S02]  /*12e0*/  IMAD.WIDE R32, R15, 0x4, R26 ;  /* 0x000000040f207825 */ /* 0x001fc400078e021a */
[----:B------:R-:W0:Y:S01]  /*12f0*/  LDC.64 R26, c[0x0][0x240] ;  /* 0x00009000ff1a7b82 */ /* 0x000e220000000a00 */
[----:B------:R-:W-:Y:S02]  /*1300*/  SEL R35, R35, RZ, P2 ;  /* 0x000000ff23237207 */ /* 0x000fe40001000000 */
[----:B--2---:R-:W-:Y:S02]  /*1310*/  SEL R44, R44, RZ, P2 ;  /* 0x000000ff2c2c7207 */ /* 0x004fe40001000000 */
[----:B------:R-:W-:-:S03]  /*1320*/  SEL R36, R36, RZ, P2 ;  /* 0x000000ff24247207 */ /* 0x000fc60001000000 */
[----:B------:R-:W-:Y:S01]  /*1330*/  FADD R44, R44, -R35 ;  /* 0x800000232c2c7221 */ /* 0x000fe20000000000 */
[----:B---3--:R-:W-:-:S05]  /*1340*/  SEL R13, R13, RZ, P2 ;  /* 0x000000ff0d0d7207 */ /* 0x008fca0001000000 */
[----:B------:R-:W-:Y:S01]  /*1350*/  FADD R35, R13, -R36 ;  /* 0x800000240d237221 */ /* 0x000fe20000000000 */
[----:B------:R-:W-:Y:S02]  /*1360*/  IMAD.MOV.U32 R13, RZ, RZ, RZ ;  /* 0x000000ffff0d7224 */ /* 0x000fe400078e00ff */
[----:B0-----:R-:W-:-:S05]  /*1370*/  IMAD.WIDE R36, R37, 0x4, R26 ;  /* 0x0000000425247825 */ /* 0x001fca00078e021a */
[----:B------:R-:W2:Y:S01]  /*1380*/  @P4 LDG.E.EL R13, desc[UR4][R36.64+-0x300] ;  /* 0xfffd0004240d4981 */ /* 0x000ea2000c2e1900 */
[----:B------:R-:W0:Y:S02]  /*1390*/  MUFU.SQRT R51, R51 ;  /* 0x0000003300337308 */ /* 0x000e240000002000 */
[C---:B0-----:R-:W-:Y:S02]  /*13a0*/  FSETP.GT.AND P5, PT, R51.reuse, 8.50705917302346158658e+37, PT ;  /* 0x7e8000003300780b */ /* 0x041fe40003fa4000 */
[----:B------:R-:W-:Y:S02]  /*13b0*/  FSETP.GEU.AND P6, PT, R51, 1.175494350822287508e-38, PT ;  /* 0x008000003300780b */ /* 0x000fe40003fce000 */
[----:B------:R-:W-:-:S09]  /*13c0*/  FSEL R43, R14, 1, P5 ;  /* 0x3f8000000e2b7808 */ /* 0x000fd20002800000 */
[----:B------:R-:W-:Y:S01]  /*13d0*/  @P5 FMUL R51, R51, 0.25 ;  /* 0x3e80000033335820 */ /* 0x000fe20000400000 */
[----:B------:R-:W-:Y:S01]  /*13e0*/  FSETP.GT.AND P5, PT, R49, 8.50705917302346158658e+37, PT ;  /* 0x7e8000003100780b */ /* 0x000fe20003fa4000 */
[----:B------:R-:W-:Y:S02]  /*13f0*/  @!P6 FMUL R43, R43, 16777216 ;  /* 0x4b8000002b2be820 */ /* 0x000fe40000400000 */
[----:B------:R-:W-:Y:S01]  /*1400*/  @!P6 FMUL R51, R51, 16777216 ;  /* 0x4b8000003333e820 */ /* 0x000fe20000400000 */
[----:B------:R-:W-:-:S09]  /*1410*/  FSETP.GEU.AND P6, PT, R49, 1.175494350822287508e-38, PT ;  /* 0x008000003100780b */ /* 0x000fd20003fce000 */
[----:B------:R-:W-:-:S04]  /*1420*/  @P5 FMUL R49, R49, 0.25 ;  /* 0x3e80000031315820 */ /* 0x000fc80000400000 */
[----:B------:R-:W-:Y:S01]  /*1430*/  @!P6 FMUL R49, R49, 16777216 ;  /* 0x4b8000003131e820 */ /* 0x000fe20000400000 */
[----:B------:R-:W-:Y:S02]  /*1440*/  FMUL R47, R47, R52 ;  /* 0x000000342f2f7220 */ /* 0x000fe40000400000 */
[----:B------:R0:W1:Y:S01]  /*1450*/  MUFU.RCP R52, R51 ;  /* 0x0000003300347308 */ /* 0x0000620000001000 */
[----:B------:R-:W-:-:S07]  /*1460*/  FSEL R14, R14, 1, P5 ;  /* 0x3f8000000e0e7808 */ /* 0x000fce0002800000 */
[----:B------:R-:W3:Y:S01]  /*1470*/  MUFU.RCP R49, R49 ;  /* 0x0000003100317308 */ /* 0x000ee20000001000 */
[----:B------:R-:W-:Y:S01]  /*1480*/  @!P6 FMUL R14, R14, 16777216 ;  /* 0x4b8000000e0ee820 */ /* 0x000fe20000400000 */
[----:B------:R-:W-:Y:S01]  /*1490*/  FMUL R48, R48, R53 ;  /* 0x0000003530307220 */ /* 0x000fe20000400000 */
[----:B0-----:R-:W-:Y:S02]  /*14a0*/  IMAD.MOV.U32 R51, RZ, RZ, RZ ;  /* 0x000000ffff337224 */ /* 0x001fe400078e00ff */
[----:B-1----:R-:W-:Y:S01]  /*14b0*/  FMUL R41, R52, R43 ;  /* 0x0000002b34297220 */ /* 0x002fe20000400000 */
[----:B------:R-:W-:Y:S01]  /*14c0*/  CS2R R52, SRZ ;  /* 0x0000000000347805 */ /* 0x000fe2000001ff00 */
[----:B------:R-:W-:Y:S02]  /*14d0*/  IMAD.MOV.U32 R43, RZ, RZ, RZ ;  /* 0x000000ffff2b7224 */ /* 0x000fe400078e00ff */
[----:B------:R-:W5:Y:S01]  /*14e0*/  @P2 LDG.E.EL R51, desc[UR4][R32.64+-0x300] ;  /* 0xfffd000420332981 */ /* 0x000f62000c2e1900 */
[----:B---3--:R-:W-:Y:S01]  /*14f0*/  FMUL R14, R49, R14 ;  /* 0x0000000e310e7220 */ /* 0x008fe20000400000 */
[----:B------:R-:W-:-:S02]  /*1500*/  IMAD.MOV.U32 R49, RZ, RZ, RZ ;  /* 0x000000ffff317224 */ /* 0x000fc400078e00ff */
[----:B------:R-:W3:Y:S01]  /*1510*/  @P2 LDG.E.EL R52, desc[UR4][R32.64+-0x300] ;  /* 0xfffd000420342981 */ /* 0x000ee2000c2e1900 */
[----:B------:R-:W-:-:S03]  /*1520*/  FMUL R41, R44, R41 ;  /* 0x000000292c297220 */ /* 0x000fc60000400000 */
[----:B------:R-:W3:Y:S01]  /*1530*/  @P2 LDG.E.EL R43, desc[UR4][R32.64+-0x300] ;  /* 0xfffd0004202b2981 */ /* 0x000ee2000c2e1900 */
[----:B------:R-:W-:-:S03]  /*1540*/  VIADD R44, R15, 0xffffffc0 ;  /* 0xffffffc00f2c7836 */ /* 0x000fc60000000000 */
[----:B------:R0:W3:Y:S01]  /*1550*/  @P2 LDG.E.EL R49, desc[UR4][R32.64+-0x300] ;  /* 0xfffd000420312981 */ /* 0x0000e2000c2e1900 */
[----:B------:R-:W-:Y:S01]  /*1560*/  FMUL R19, R50, R19 ;  /* 0x0000001332137220 */ /* 0x000fe20000400000 */
[----:B------:R-:W-:Y:S01]  /*1570*/  ISETP.GE.U32.AND P5, PT, R44, 0x80, PT ;  /* 0x000000802c00780c */ /* 0x000fe20003fa6070 */
[----:B------:R-:W-:-:S04]  /*1580*/  IMAD.WIDE R26, R15, 0x4, R26 ;  /* 0x000000040f1a7825 */ /* 0x000fc800078e021a */
[----:B0-----:R-:W-:Y:S01]  /*1590*/  FMUL R32, R35, R14 ;  /* 0x0000000e23207220 */ /* 0x001fe20000400000 */
[----:B------:R-:W-:Y:S01]  /*15a0*/  IMAD.MOV.U32 R35, RZ, RZ, RZ ;  /* 0x000000ffff237224 */ /* 0x000fe200078e00ff */
[----:B------:R-:W3:Y:S01]  /*15b0*/  @P2 LDG.E.EL R53, desc[UR4][R26.64+-0x300] ;  /* 0xfffd00041a352981 */ /* 0x000ee2000c2e1900 */
[----:B------:R-:W-:Y:S02]  /*15c0*/  IMAD.MOV.U32 R14, RZ, RZ, RZ ;  /* 0x000000ffff0e7224 */ /* 0x000fe400078e00ff */
[----:B------:R-:W-:Y:S02]  /*15d0*/  IMAD.MOV.U32 R33, RZ, RZ, RZ ;  /* 0x000000ffff217224 */ /* 0x000fe400078e00ff */
[----:B------:R-:W3:Y:S01]  /*15e0*/  @P4 LDG.E.EL R35, desc[UR4][R36.64+-0x300] ;  /* 0xfffd000424234981 */ /* 0x000ee2000c2e1900 */
[----:B------:R-:W-:Y:S02]  /*15f0*/  IMAD.MOV.U32 R50, RZ, RZ, RZ ;  /* 0x000000ffff327224 */ /* 0x000fe400078e00ff */
[----:B------:R-:W-:Y:S01]  /*1600*/  IMAD.MOV.U32 R44, RZ, RZ, RZ ;  /* 0x000000ffff2c7224 */ /* 0x000fe200078e00ff */
[----:B------:R-:W3:Y:S01]  /*1610*/  @P4 LDG.E.EL R14, desc[UR4][R36.64+-0x300] ;  /* 0xfffd0004240e4981 */ /* 0x000ee2000c2e1900 */
[----:B------:R-:W-:-:S03]  /*1620*/  IMAD.MOV.U32 R15, RZ, RZ, RZ ;  /* 0x000000ffff0f7224 */ /* 0x000fc600078e00ff */
[----:B------:R0:W3:Y:S04]  /*1630*/  @P4 LDG.E.EL R33, desc[UR4][R36.64+-0x300] ;  /* 0xfffd000424214981 */ /* 0x0000e8000c2e1900 */
[----:B------:R-:W3:Y:S04]  /*1640*/  @P2 LDG.E.EL R50, desc[UR4][R26.64+-0x300] ;  /* 0xfffd00041a322981 */ /* 0x000ee8000c2e1900 */
[----:B------:R-:W3:Y:S01]  /*1650*/  @P2 LDG.E.EL R44, desc[UR4][R26.64+-0x300] ;  /* 0xfffd00041a2c2981 */ /* 0x000ee2000c2e1900 */
[----:B0-----:R-:W-:-:S03]  /*1660*/  IADD3 R36, P6, R6, UR6, RZ ;  /* 0x0000000606247c10 */ /* 0x001fc6000ffde0ff */
[----:B------:R0:W3:Y:S01]  /*1670*/  @P2 LDG.E.EL R15, desc[UR4][R26.64+-0x300] ;  /* 0xfffd00041a0f2981 */ /* 0x0000e2000c2e1900 */
[----:B----4-:R-:W-:Y:S02]  /*1680*/  SEL R37, R16, RZ, P4 ;  /* 0x000000ff10257207 */ /* 0x010fe40002000000 */
[----:B--2---:R-:W-:-:S05]  /*1690*/  SEL R13, R13, RZ, P4 ;  /* 0x000000ff0d0d7207 */ /* 0x004fca0002000000 */
[----:B------:R-:W-:Y:S01]  /*16a0*/  FFMA R46, R46, R37, R13 ;  /* 0x000000252e2e7223 */ /* 0x000fe2000000000d */
[----:B------:R-:W-:Y:S02]  /*16b0*/  IADD3.X R37, R5, UR7, RZ, P6, !PT ;  /* 0x0000000705257c10 */ /* 0x000fe4000b7fe4ff */
[----:B0-----:R-:W-:-:S04]  /*16c0*/  IADD3 R26, P6, R6, UR8, RZ ;  /* 0x00000008061a7c10 */ /* 0x001fc8000ffde0ff */
[----:B------:R-:W-:Y:S01]  /*16d0*/  IADD3.X R27, R5, UR9, RZ, P6, !PT ;  /* 0x00000009051b7c10 */ /* 0x000fe2000b7fe4ff */
[----:B------:R-:W-:Y:S02]  /*16e0*/  IMAD.MOV.U32 R5, RZ, RZ, RZ ;  /* 0x000000ffff057224 */ /* 0x000fe400078e00ff */
[----:B------:R-:W-:-:S04]  /*16f0*/  IMAD.MOV.U32 R13, RZ, RZ, RZ ;  /* 0x000000ffff0d7224 */ /* 0x000fc800078e00ff */
[----:B------:R0:W2:Y:S04]  /*1700*/  @P4 LDG.E.EL R5, desc[UR4][R26.64+-0x300] ;  /* 0xfffd00041a054981 */ /* 0x0000a8000c2e1900 */
[----:B------:R1:W4:Y:S01]  /*1710*/  @!P3 LDG.E.EL R13, desc[UR4][R36.64+-0x100] ;  /* 0xffff0004240db981 */ /* 0x000322000c2e1900 */
[----:B0-----:R-:W-:-:S04]  /*1720*/  IADD3 R26, P6, R0, UR6, RZ ;  /* 0x00000006001a7c10 */ /* 0x001fc8000ffde0ff */
[----:B------:R-:W-:Y:S02]  /*1730*/  IADD3.X R27, R4, UR7, RZ, P6, !PT ;  /* 0x00000007041b7c10 */ /* 0x000fe4000b7fe4ff */
[----:B-1----:R-:W-:Y:S01]  /*1740*/  IADD3 R36, P6, R0, UR8, RZ ;  /* 0x0000000800247c10 */ /* 0x002fe2000ffde0ff */
[----:B------:R-:W-:-:S03]  /*1750*/  IMAD.MOV.U32 R0, RZ, RZ, RZ ;  /* 0x000000ffff007224 */ /* 0x000fc600078e00ff */
[----:B------:R-:W-:Y:S01]  /*1760*/  IADD3.X R37, R4, UR9, RZ, P6, !PT ;  /* 0x0000000904257c10 */ /* 0x000fe2000b7fe4ff */
[----:B------:R-:W-:-:S04]  /*1770*/  IMAD.MOV.U32 R6, RZ, RZ, RZ ;  /* 0x000000ffff067224 */ /* 0x000fc800078e00ff */
[----:B------:R0:W4:Y:S04]  /*1780*/  @P4 LDG.E.EL R0, desc[UR4][R36.64+-0x300] ;  /* 0xfffd000424004981 */ /* 0x000128000c2e1900 */
        /* <DEDUP_REMOVED lines=13> */
[----:B------:R-:W-:-:S05]  /*1860*/  IADD3.X R37, R12, UR9, RZ, P6, !PT ;  /* 0x000000090c257c10 */ /* 0x000fca000b7fe4ff */
[----:B------:R0:W4:Y:S01]  /*1870*/  @P4 LDG.E.EL R10, desc[UR4][R36.64+-0x300] ;  /* 0xfffd0004240a4981 */ /* 0x000122000c2e1900 */
[----:B------:R-:W-:Y:S02]  /*1880*/  IMAD.MOV.U32 R8, RZ, RZ, RZ ;  /* 0x000000ffff087224 */ /* 0x000fe400078e00ff */
[----:B------:R-:W-:-:S04]  /*1890*/  IMAD.MOV.U32 R12, RZ, RZ, RZ ;  /* 0x000000ffff0c7224 */ /* 0x000fc800078e00ff */
[----:B------:R1:W4:Y:S01]  /*18a0*/  @!P3 LDG.E.EL R8, desc[UR4][R26.64+-0x100] ;  /* 0xffff00041a08b981 */ /* 0x000322000c2e1900 */
[----:B0-----:R-:W-:-:S04]  /*18b0*/  IADD3 R36, P6, R17, UR6, RZ ;  /* 0x0000000611247c10 */ /* 0x001fc8000ffde0ff */
[----:B------:R-:W-:Y:S02]  /*18c0*/  IADD3.X R37, R18, UR7, RZ, P6, !PT ;  /* 0x0000000712257c10 */ /* 0x000fe4000b7fe4ff */
[----:B------:R-:W-:-:S03]  /*18d0*/  IADD3 R16, P6, R17, UR8, RZ ;  /* 0x0000000811107c10 */ /* 0x000fc6000ffde0ff */
[----:B------:R0:W4:Y:S01]  /*18e0*/  @!P5 LDG.E.EL R12, desc[UR4][R36.64+-0x100] ;  /* 0xffff0004240cd981 */ /* 0x000122000c2e1900 */
[----:B------:R-:W-:Y:S01]  /*18f0*/  IADD3.X R17, R18, UR9, RZ, P6, !PT ;  /* 0x0000000912117c10 */ /* 0x000fe2000b7fe4ff */
[----:B------:R-:W-:Y:S01]  /*1900*/  IMAD.MOV.U32 R18, RZ, RZ, RZ ;  /* 0x000000ffff127224 */ /* 0x000fe200078e00ff */
[----:B-1----:R-:W-:-:S04]  /*1910*/  IADD3 R26, P6, R39, UR6, RZ ;  /* 0x00000006271a7c10 */ /* 0x002fc8000ffde0ff */
[----:B------:R-:W-:Y:S01]  /*1920*/  IADD3.X R27, R40, UR7, RZ, P6, !PT ;  /* 0x00000007281b7c10 */ /* 0x000fe2000b7fe4ff */
[----:B------:R1:W4:Y:S01]  /*1930*/  @P2 LDG.E.EL R18, desc[UR4][R16.64+-0x300] ;  /* 0xfffd000410122981 */ /* 0x000322000c2e1900 */
[----:B0-----:R-:W-:-:S06]  /*1940*/  CS2R R36, SRZ ;  /* 0x0000000000247805 */ /* 0x001fcc000001ff00 */
[----:B------:R0:W4:Y:S01]  /*1950*/  @!P5 LDG.E.EL R36, desc[UR4][R26.64+-0x100] ;  /* 0xffff00041a24d981 */ /* 0x000122000c2e1900 */
[----:B-1----:R-:W-:-:S04]  /*1960*/  IADD3 R16, P6, R39, UR8, RZ ;  /* 0x0000000827107c10 */ /* 0x002fc8000ffde0ff */
[----:B------:R-:W-:Y:S02]  /*1970*/  IADD3.X R17, R40, UR9, RZ, P6, !PT ;  /* 0x0000000928117c10 */ /* 0x000fe4000b7fe4ff */
[----:B0-----:R-:W-:-:S03]  /*1980*/  IADD3 R26, P6, R42, UR6, RZ ;  /* 0x000000062a1a7c10 */ /* 0x001fc6000ffde0ff */
[----:B------:R0:W4:Y:S01]  /*1990*/  @P2 LDG.E.EL R37, desc[UR4][R16.64+-0x300] ;  /* 0xfffd000410252981 */ /* 0x000122000c2e1900 */
[----:B------:R-:W-:Y:S01]  /*19a0*/  IMAD.MOV.U32 R39, RZ, RZ, RZ ;  /* 0x000000ffff277224 */ /* 0x000fe200078e00ff */
[----:B------:R-:W-:-:S05]  /*19b0*/  IADD3.X R27, R29, UR7, RZ, P6, !PT ;  /* 0x000000071d1b7c10 */ /* 0x000fca000b7fe4ff */
[----:B------:R1:W4:Y:S01]  /*19c0*/  @!P5 LDG.E.EL R39, desc[UR4][R26.64+-0x100] ;  /* 0xffff00041a27d981 */ /* 0x000322000c2e1900 */
[----:B0-----:R-:W-:-:S04]  /*19d0*/  IADD3 R16, P6, R42, UR8, RZ ;  /* 0x000000082a107c10 */ /* 0x001fc8000ffde0ff */
[----:B------:R-:W-:Y:S01]  /*19e0*/  IADD3.X R17, R29, UR9, RZ, P6, !PT ;  /* 0x000000091d117c10 */ /* 0x000fe2000b7fe4ff */
[----:B------:R-:W-:Y:S01]  /*19f0*/  IMAD.MOV.U32 R29, RZ, RZ, RZ ;  /* 0x000000ffff1d7224 */ /* 0x000fe200078e00ff */
[----:B-1----:R-:W-:-:S05]  /*1a00*/  IADD3 R26, P6, R11, UR6, RZ ;  /* 0x000000060b1a7c10 */ /* 0x002fca000ffde0ff */
[----:B------:R0:W4:Y:S01]  /*1a10*/  @P2 LDG.E.EL R29, desc[UR4][R16.64+-0x300] ;  /* 0xfffd0004101d2981 */ /* 0x000122000c2e1900 */
[----:B------:R-:W-:Y:S02]  /*1a20*/  IADD3.X R27, R9, UR7, RZ, P6, !PT ;  /* 0x00000007091b7c10 */ /* 0x000fe4000b7fe4ff */
[----:B0-----:R-:W-:-:S04]  /*1a30*/  IADD3 R16, P6, R11, UR8, RZ ;  /* 0x000000080b107c10 */ /* 0x001fc8000ffde0ff */
[----:B------:R-:W-:Y:S01]  /*1a40*/  IADD3.X R17, R9, UR9, RZ, P6, !PT ;  /* 0x0000000909117c10 */ /* 0x000fe2000b7fe4ff */
[----:B------:R-:W-:Y:S02]  /*1a50*/  IMAD.MOV.U32 R9, RZ, RZ, RZ ;  /* 0x000000ffff097224 */ /* 0x000fe400078e00ff */
[----:B------:R-:W-:-:S04]  /*1a60*/  IMAD.MOV.U32 R40, RZ, RZ, RZ ;  /* 0x000000ffff287224 */ /* 0x000fc800078e00ff */
[----:B------:R5:W4:Y:S04]  /*1a70*/  @P2 LDG.E.EL R9, desc[UR4][R16.64+-0x300] ;  /* 0xfffd000410092981 */ /* 0x000b28000c2e1900 */
[----:B------:R0:W4:Y:S01]  /*1a80*/  @!P5 LDG.E.EL R40, desc[UR4][R26.64+-0x100] ;  /* 0xffff00041a28d981 */ /* 0x000122000c2e1900 */
[----:B---3--:R-:W-:Y:S02]  /*1a90*/  SEL R44, R44, RZ, P2 ;  /* 0x000000ff2c2c7207 */ /* 0x008fe40001000000 */
[----:B-----5:R-:W-:-:S05]  /*1aa0*/  SEL R16, R51, RZ, P2 ;  /* 0x000000ff33107207 */ /* 0x020fca0001000000 */
[----:B------:R-:W-:Y:S02]  /*1ab0*/  FFMA R41, R41, R16, R44 ;  /* 0x0000001029297223 */ /* 0x000fe4000000002c */
[----:B------:R-:W1:Y:S01]  /*1ac0*/  LDC.64 R16, c[0x0][0x250] ;  /* 0x00009400ff107b82 */ /* 0x000e620000000a00 */
[----:B------:R-:W-:Y:S02]  /*1ad0*/  SEL R2, R2, RZ, P4 ;  /* 0x000000ff02027207 */ /* 0x000fe40002000000 */
[----:B------:R-:W-:Y:S02]  /*1ae0*/  SEL R14, R14, RZ, P4 ;  /* 0x000000ff0e0e7207 */ /* 0x000fe40002000000 */
[----:B------:R-:W-:Y:S02]  /*1af0*/  SEL R11, R52, RZ, P2 ;  /* 0x000000ff340b7207 */ /* 0x000fe40001000000 */
[----:B0-----:R-:W-:Y:S01]  /*1b00*/  SEL R27, R50, RZ, P2 ;  /* 0x000000ff321b7207 */ /* 0x001fe20001000000 */
[----:B------:R-:W-:Y:S01]  /*1b10*/  FFMA R2, R47, R2, R14 ;  /* 0x000000022f027223 */ /* 0x000fe2000000000e */
[----:B------:R-:W-:-:S02]  /*1b20*/  SEL R28, R28, RZ, P4 ;  /* 0x000000ff1c1c7207 */ /* 0x000fc40002000000 */
[----:B------:R-:W-:Y:S01]  /*1b30*/  SEL R42, R35, RZ, P4 ;  /* 0x000000ff232a7207 */ /* 0x000fe20002000000 */
[----:B------:R-:W-:Y:S01]  /*1b40*/  FFMA R34, R34, R11, R27 ;  /* 0x0000000b22227223 */ /* 0x000fe2000000001b */
[----:B------:R-:W-:Y:S02]  /*1b50*/  SEL R38, R38, RZ, P4 ;  /* 0x000000ff26267207 */ /* 0x000fe40002000000 */
[----:B------:R-:W-:Y:S01]  /*1b60*/  SEL R33, R33, RZ, P4 ;  /* 0x000000ff21217207 */ /* 0x000fe20002000000 */
[----:B------:R-:W-:Y:S01]  /*1b70*/  FFMA R28, R45, R28, R42 ;  /* 0x0000001c2d1c7223 */ /* 0x000fe2000000002a */
[----:B------:R-:W-:Y:S02]  /*1b80*/  SEL R14, R49, RZ, P2 ;  /* 0x000000ff310e7207 */ /* 0x000fe40001000000 */
[----:B------:R-:W-:Y:S02]  /*1b90*/  SEL R26, R53, RZ, P2 ;  /* 0x000000ff351a7207 */ /* 0x000fe40001000000 */
[----:B------:R-:W-:-:S02]  /*1ba0*/  SEL R43, R43, RZ, P2 ;  /* 0x000000ff2b2b7207 */ /* 0x000fc40001000000 */
[----:B------:R-:W-:Y:S01]  /*1bb0*/  SEL R15, R15, RZ, P2 ;  /* 0x000000ff0f0f7207 */ /* 0x000fe20001000000 */
[----:B------:R-:W-:Y:S01]  /*1bc0*/  FFMA R48, R48, R38, R33 ;  /* 0x0000002630307223 */ /* 0x000fe20000000021 */
[----:B------:R-:W-:-:S03]  /*1bd0*/  FFMA R19, R19, R14, R26 ;  /* 0x0000000e13137223 */ /* 0x000fc6000000001a */
[----:B------:R-:W-:Y:S01]  /*1be0*/  FFMA R32, R32, R43, R15 ;  /* 0x0000002b20207223 */ /* 0x000fe2000000000f */
[----:B-1----:R-:W-:Y:S01]  /*1bf0*/  IMAD.WIDE R16, R3, 0x4, R16 ;  /* 0x0000000403107825 */ /* 0x002fe200078e0210 */
[----:B------:R-:W-:Y:S02]  /*1c00*/  SEL R3, R22, RZ, !P1 ;  /* 0x000000ff16037207 */ /* 0x000fe40004800000 */
[----:B------:R-:W-:Y:S02]  /*1c10*/  SEL R14, R30, RZ, !P0 ;  /* 0x000000ff1e0e7207 */ /* 0x000fe40004000000 */
[----:B------:R-:W-:Y:S02]  /*1c20*/  SEL R15, R31, RZ, !P0 ;  /* 0x000000ff1f0f7207 */ /* 0x000fe40004000000 */
[----:B--2---:R-:W-:-:S05]  /*1c30*/  SEL R5, R5, RZ, P4 ;  /* 0x000000ff05057207 */ /* 0x004fca0002000000 */
[----:B------:R-:W-:Y:S01]  /*1c40*/  FADD R46, R46, R5 ;  /* 0x000000052e2e7221 */ /* 0x000fe20000000000 */
[----:B----4-:R-:W-:-:S04]  /*1c50*/  SEL R13, R13, RZ, !P3 ;  /* 0x000000ff0d0d7207 */ /* 0x010fc80005800000 */
[----:B------:R-:W-:Y:S02]  /*1c60*/  @P3 SEL R13, R46, RZ, P4 ;  /* 0x000000ff2e0d3207 */ /* 0x000fe40002000000 */
[----:B------:R-:W-:Y:S02]  /*1c70*/  SEL R11, R0, RZ, P4 ;  /* 0x000000ff000b7207 */ /* 0x000fe40002000000 */
[----:B------:R-:W-:-:S03]  /*1c80*/  SEL R5, R6, RZ, !P3 ;  /* 0x000000ff06057207 */ /* 0x000fc60005800000 */
[----:B------:R-:W-:Y:S01]  /*1c90*/  FADD R28, R28, R11 ;  /* 0x0000000b1c1c7221 */ /* 0x000fe20000000000 */
[----:B------:R-:W-:-:S05]  /*1ca0*/  SEL R7, R7, RZ, P4 ;  /* 0x000000ff07077207 */ /* 0x000fca0002000000 */
[----:B------:R-:W-:Y:S01]  /*1cb0*/  FADD R2, R2, R7 ;  /* 0x0000000702027221 */ /* 0x000fe20000000000 */
[----:B------:R-:W-:-:S04]  /*1cc0*/  SEL R6, R4, RZ, !P3 ;  /* 0x000000ff04067207 */ /* 0x000fc80005800000 */
[----:B------:R-:W-:Y:S02]  /*1cd0*/  @P3 SEL R6, R2, RZ, P4 ;  /* 0x000000ff02063207 */ /* 0x000fe40002000000 */
[----:B------:R-:W-:Y:S02]  /*1ce0*/  SEL R4, R20, RZ, !P1 ;  /* 0x000000ff14047207 */ /* 0x000fe40004800000 */
[----:B------:R-:W-:Y:S02]  /*1cf0*/  SEL R6, R3, R6, !P1 ;  /* 0x0000000603067207 */ /* 0x000fe40004800000 */
[----:B------:R-:W-:Y:S02]  /*1d00*/  SEL R4, R4, R13, !P1 ;  /* 0x0000000d04047207 */ /* 0x000fe40004800000 */
[----:B------:R-:W-:-:S05]  /*1d10*/  SEL R7, R10, RZ, P4 ;  /* 0x000000ff0a077207 */ /* 0x000fca0002000000 */
[----:B------:R-:W-:Y:S01]  /*1d20*/  FADD R48, R48, R7 ;  /* 0x0000000730307221 */ /* 0x000fe20000000000 */
[----:B------:R-:W-:Y:S02]  /*1d30*/  @P3 SEL R5, R28, RZ, P4 ;  /* 0x000000ff1c053207 */ /* 0x000fe40002000000 */
[----:B------:R-:W-:Y:S02]  /*1d40*/  SEL R7, R8, RZ, !P3 ;  /* 0x000000ff08077207 */ /* 0x000fe40005800000 */
[----:B------:R-:W-:Y:S02]  /*1d50*/  @P3 SEL R7, R48, RZ, P4 ;  /* 0x000000ff30073207 */ /* 0x000fe40002000000 */
[----:B------:R-:W-:Y:S02]  /*1d60*/  SEL R3, R24, RZ, !P0 ;  /* 0x000000ff18037207 */ /* 0x000fe40004000000 */
[----:B------:R-:W-:Y:S02]  /*1d70*/  SEL R13, R25, RZ, !P0 ;  /* 0x000000ff190d7207 */ /* 0x000fe40004000000 */
[----:B------:R-:W-:-:S05]  /*1d80*/  SEL R11, R18, RZ, P2 ;  /* 0x000000ff120b7207 */ /* 0x000fca0001000000 */
[----:B------:R-:W-:Y:S01]  /*1d90*/  FADD R34, R34, R11 ;  /* 0x0000000b22227221 */ /* 0x000fe20000000000 */
[----:B------:R-:W-:Y:S02]  /*1da0*/  SEL R12, R12, RZ, !P5 ;  /* 0x000000ff0c0c7207 */ /* 0x000fe40006800000 */
[----:B------:R-:W-:Y:S02]  /*1db0*/  SEL R36, R36, RZ, !P5 ;  /* 0x000000ff24247207 */ /* 0x000fe40006800000 */
[----:B------:R-:W-:-:S05]  /*1dc0*/  SEL R0, R37, RZ, P2 ;  /* 0x000000ff25007207 */ /* 0x000fca0001000000 */
[----:B------:R-:W-:Y:S01]  /*1dd0*/  FADD R19, R19, R0 ;  /* 0x0000000013137221 */ /* 0x000fe20000000000 */
[----:B------:R-:W-:Y:S02]  /*1de0*/  @P5 SEL R12, R34, RZ, P2 ;  /* 0x000000ff220c5207 */ /* 0x000fe40001000000 */
[----:B------:R-:W-:Y:S02]  /*1df0*/  SEL R39, R39, RZ, !P5 ;  /* 0x000000ff27277207 */ /* 0x000fe40006800000 */
[----:B------:R-:W-:Y:S02]  /*1e00*/  @P5 SEL R36, R19, RZ, P2 ;  /* 0x000000ff13245207 */ /* 0x000fe40001000000 */
[----:B------:R-:W-:-:S05]  /*1e10*/  SEL R2, R29, RZ, P2 ;  /* 0x000000ff1d027207 */ /* 0x000fca0001000000 */
[----:B------:R-:W-:Y:S01]  /*1e20*/  FADD R41, R41, R2 ;  /* 0x0000000229297221 */ /* 0x000fe20000000000 */
[----:B------:R-:W-:Y:S02]  /*1e30*/  SEL R0, R21, RZ, !P1 ;  /* 0x000000ff15007207 */ /* 0x000fe40004800000 */
[----:B------:R-:W-:Y:S02]  /*1e40*/  SEL R2, R23, RZ, !P1 ;  /* 0x000000ff17027207 */ /* 0x000fe40004800000 */
[----:B------:R-:W-:Y:S02]  /*1e50*/  @P5 SEL R39, R41, RZ, P2 ;  /* 0x000000ff29275207 */ /* 0x000fe40001000000 */
[----:B------:R-:W-:-:S05]  /*1e60*/  SEL R9, R9, RZ, P2 ;  /* 0x000000ff09097207 */ /* 0x000fca0001000000 */
[----:B------:R-:W-:Y:S01]  /*1e70*/  FADD R9, R32, R9 ;  /* 0x0000000920097221 */ /* 0x000fe20000000000 */
[----:B------:R-:W-:-:S04]  /*1e80*/  SEL R40, R40, RZ, !P5 ;  /* 0x000000ff28287207 */ /* 0x000fc80006800000 */
[----:B------:R-:W-:Y:S02]  /*1e90*/  @P5 SEL R40, R9, RZ, P2 ;  /* 0x000000ff09285207 */ /* 0x000fe40001000000 */
[----:B------:R-:W-:Y:S02]  /*1ea0*/  SEL R5, R0, R5, !P1 ;  /* 0x0000000500057207 */ /* 0x000fe40004800000 */
[----:B------:R-:W-:Y:S02]  /*1eb0*/  SEL R7, R2, R7, !P1 ;  /* 0x0000000702077207 */ /* 0x000fe40004800000 */
[----:B------:R-:W-:Y:S02]  /*1ec0*/  SEL R12, R3, R12, !P0 ;  /* 0x0000000c030c7207 */ /* 0x000fe40004000000 */
[----:B------:R-:W-:Y:S02]  /*1ed0*/  SEL R13, R13, R36, !P0 ;  /* 0x000000240d0d7207 */ /* 0x000fe40004000000 */
[----:B------:R-:W-:-:S02]  /*1ee0*/  SEL R14, R14, R39, !P0 ;  /* 0x000000270e0e7207 */ /* 0x000fc40004000000 */
[----:B------:R-:W-:Y:S01]  /*1ef0*/  SEL R15, R15, R40, !P0 ;  /* 0x000000280f0f7207 */ /* 0x000fe20004000000 */
[----:B------:R-:W-:Y:S04]  /*1f00*/  STG.E.128 desc[UR4][R16.64], R4 ;  /* 0x0000000410007986 */ /* 0x000fe8000c101d04 */
[----:B------:R-:W-:Y:S01]  /*1f10*/  STG.E.128 desc[UR4][R16.64+0x800], R12 ;  /* 0x0008000c10007986 */ /* 0x000fe2000c101d04 */
[----:B------:R-:W-:Y:S05]  /*1f20*/  EXIT ;  /* 0x000000000000794d */ /* 0x000fea0003800000 */
.L_x_0:
[----:B------:R-:W-:-:S00]  /*1f30*/  BRA `(.L_x_0) ;  /* 0xfffffffc00fc7947 */ /* 0x000fc0000383ffff */
[----:B------:R-:W-:-:S00]  /*1f40*/  NOP ;  /* 0x0000000000007918 */ /* 0x000fc00000000000 */
        /* <DEDUP_REMOVED lines=11> */
.L_x_1:


//--------------------- .nv.global.init           --------------------------
	.section	.nv.global.init,"aw",@progbits
.nv.global.init:
	.type		_$_str,@object
	.size		_$_str,(_$_str_$_2 - _$_str)
_$_str:
        /*0000*/ 	.byte	0x5f, 0x5f, 0x43, 0x55, 0x44, 0x41, 0x5f, 0x46, 0x54, 0x5a, 0x00
	.type		_$_str_$_2,@object
	.size		_$_str_$_2,(.L_1 - _$_str_$_2)
_$_str_$_2:
        /*000b*/ 	.byte	0x5f, 0x5f, 0x43, 0x55, 0x44, 0x41, 0x5f, 0x50, 0x52, 0x45, 0x43, 0x5f, 0x53, 0x51, 0x52, 0x54
        /*001b*/ 	.byte	0x00
.L_1:


//--------------------- .nv.constant0.triton_poi_fused_cat_15 --------------------------
	.section	.nv.constant0.triton_poi_fused_cat_15,"a",@progbits
	.sectionflags	@""
	.align	4
.nv.constant0.triton_poi_fused_cat_15:
	.zero		604
